	.target	sm_90a

	.elftype	@"ET_EXEC"


//--------------------- .note.nv.tkinfo           --------------------------
	.section	.note.nv.tkinfo,"",@"SHT_NOTE"
	.sectionflags	@"SHF_NOTE_NV_TKINFO"
	.tkinfo
        /*0018*/ 	.word	0x00000002
        /*0030*/ 	.string	""
        /*0030*/ 	.string	"ptxas"
        /*0030*/ 	.string	"Cuda compilation tools, release 13.0, V13.0.88"
        /*0030*/ 	.string	"Build cuda_13.0.r13.0/compiler.36424714_0"
        /*0030*/ 	.string	"-arch sm_90a -m 64 "



//--------------------- .note.nv.cuinfo           --------------------------
	.section	.note.nv.cuinfo,"",@"SHT_NOTE"
	.sectionflags	@"SHF_NOTE_NV_CUINFO"
        /*0018*/ 	.short	0x0002
        /*001a*/ 	.short	0x005a
        /*001c*/ 	.short	0x0082
	.zero		2


//--------------------- .nv.info                  --------------------------
	.section	.nv.info,"",@"SHT_CUDA_INFO"
	.align	4


	//----- nvinfo : EIATTR_REGCOUNT
	.align		4
        /*0000*/ 	.byte	0x04, 0x2f
        /*0002*/ 	.short	(.L_15 - .L_14)
	.align		4
.L_14:
        /*0004*/ 	.word	index@(_ZN7cutlass13device_kernelINS_4gemm6kernel13GemmUniversalIN4cute5tupleIJiiiiEEENS1_10collective13CollectiveMmaINS1_34MainloopSm90TmaGmmaWarpSpecializedILi3ENS5_IJNS4_1CILi2EEENSA_ILi1EEESC_EEENS1_35KernelTmaWarpSpecializedCooperativeEEENS5_IJNSA_ILi256EEENSA_ILi128EEENSA_ILi64EEEEEENS_10tfloat32_tENS5_IJlSC_lEEESK_SL_NS4_8TiledMMAINS4_8MMA_AtomIJNS4_4SM904GMMA30MMA_64x128x8_F32TF32TF32_SS_TNILNSP_7ScaleInE1ELSR_1EEEEEENS4_6LayoutISD_NS5_IJSC_NSA_ILi0EEESV_EEEEENS5_IJNS4_10UnderscoreESY_SY_EEEEENS4_13SM90_TMA_LOADENS4_14ComposedLayoutINS4_7SwizzleILi3ELi4ELi3EEENS4_18smem_ptr_flag_bitsILi32EEENSU_INS5_IJNSA_ILi8EEENSA_ILi32EEEEEENS5_IJS18_SC_EEEEEEEvNS4_8identityENS4_23SM90_TMA_LOAD_MULTICASTES1C_vS1D_EENS_8epilogue10collective6detail29Sm90TmaWarpSpecializedAdapterINS1H_15DefaultEpilogueISK_SL_SL_NS1G_6thread17LinearCombinationISK_Li1EffLNS1L_9ScaleType4KindE0ELNS_15FloatRoundStyleE2ESK_EENS1_15EpilogueDefaultEEEEEvvEEEEvNT_6ParamsE)
        /*0008*/ 	.word	0x000000a8


	//----- nvinfo : EIATTR_FRAME_SIZE
	.align		4
.L_15:
        /*000c*/ 	.byte	0x04, 0x11
        /*000e*/ 	.short	(.L_17 - .L_16)
	.align		4
.L_16:
        /*0010*/ 	.word	index@(_ZN7cutlass13device_kernelINS_4gemm6kernel13GemmUniversalIN4cute5tupleIJiiiiEEENS1_10collective13CollectiveMmaINS1_34MainloopSm90TmaGmmaWarpSpecializedILi3ENS5_IJNS4_1CILi2EEENSA_ILi1EEESC_EEENS1_35KernelTmaWarpSpecializedCooperativeEEENS5_IJNSA_ILi256EEENSA_ILi128EEENSA_ILi64EEEEEENS_10tfloat32_tENS5_IJlSC_lEEESK_SL_NS4_8TiledMMAINS4_8MMA_AtomIJNS4_4SM904GMMA30MMA_64x128x8_F32TF32TF32_SS_TNILNSP_7ScaleInE1ELSR_1EEEEEENS4_6LayoutISD_NS5_IJSC_NSA_ILi0EEESV_EEEEENS5_IJNS4_10UnderscoreESY_SY_EEEEENS4_13SM90_TMA_LOADENS4_14ComposedLayoutINS4_7SwizzleILi3ELi4ELi3EEENS4_18smem_ptr_flag_bitsILi32EEENSU_INS5_IJNSA_ILi8EEENSA_ILi32EEEEEENS5_IJS18_SC_EEEEEEEvNS4_8identityENS4_23SM90_TMA_LOAD_MULTICASTES1C_vS1D_EENS_8epilogue10collective6detail29Sm90TmaWarpSpecializedAdapterINS1H_15DefaultEpilogueISK_SL_SL_NS1G_6thread17LinearCombinationISK_Li1EffLNS1L_9ScaleType4KindE0ELNS_15FloatRoundStyleE2ESK_EENS1_15EpilogueDefaultEEEEEvvEEEEvNT_6ParamsE)
        /*0014*/ 	.word	0x00000000


	//----- nvinfo : EIATTR_MIN_STACK_SIZE
	.align		4
.L_17:
        /*0018*/ 	.byte	0x04, 0x12
        /*001a*/ 	.short	(.L_19 - .L_18)
	.align		4
.L_18:
        /*001c*/ 	.word	index@(_ZN7cutlass13device_kernelINS_4gemm6kernel13GemmUniversalIN4cute5tupleIJiiiiEEENS1_10collective13CollectiveMmaINS1_34MainloopSm90TmaGmmaWarpSpecializedILi3ENS5_IJNS4_1CILi2EEENSA_ILi1EEESC_EEENS1_35KernelTmaWarpSpecializedCooperativeEEENS5_IJNSA_ILi256EEENSA_ILi128EEENSA_ILi64EEEEEENS_10tfloat32_tENS5_IJlSC_lEEESK_SL_NS4_8TiledMMAINS4_8MMA_AtomIJNS4_4SM904GMMA30MMA_64x128x8_F32TF32TF32_SS_TNILNSP_7ScaleInE1ELSR_1EEEEEENS4_6LayoutISD_NS5_IJSC_NSA_ILi0EEESV_EEEEENS5_IJNS4_10UnderscoreESY_SY_EEEEENS4_13SM90_TMA_LOADENS4_14ComposedLayoutINS4_7SwizzleILi3ELi4ELi3EEENS4_18smem_ptr_flag_bitsILi32EEENSU_INS5_IJNSA_ILi8EEENSA_ILi32EEEEEENS5_IJS18_SC_EEEEEEEvNS4_8identityENS4_23SM90_TMA_LOAD_MULTICASTES1C_vS1D_EENS_8epilogue10collective6detail29Sm90TmaWarpSpecializedAdapterINS1H_15DefaultEpilogueISK_SL_SL_NS1G_6thread17LinearCombinationISK_Li1EffLNS1L_9ScaleType4KindE0ELNS_15FloatRoundStyleE2ESK_EENS1_15EpilogueDefaultEEEEEvvEEEEvNT_6ParamsE)
        /*0020*/ 	.word	0x00000000
.L_19:


//--------------------- .nv.compat                --------------------------
	.section	.nv.compat,"",@"SHT_CUDA_COMPAT_INFO"
	.align	4
        /*0000*/ 	.byte	0x02, 0x09, 0x01, 0x00, 0x02, 0x02, 0x04, 0x00, 0x02, 0x05, 0x05, 0x00, 0x03, 0x07, 0x01, 0x01
        /*0010*/ 	.byte	0x02, 0x03, 0x01, 0x00, 0x02, 0x06, 0x01, 0x00, 0x04, 0x0b, 0x08, 0x00, 0x00, 0x00, 0x00, 0x00
        /*0020*/ 	.byte	0x00, 0x00, 0x00, 0x00


//--------------------- .nv.info._ZN7cutlass13device_kernelINS_4gemm6kernel13GemmUniversalIN4cute5tupleIJiiiiEEENS1_10collective13CollectiveMmaINS1_34MainloopSm90TmaGmmaWarpSpecializedILi3ENS5_IJNS4_1CILi2EEENSA_ILi1EEESC_EEENS1_35KernelTmaWarpSpecializedCooperativeEEENS5_IJNSA_ILi256EEENSA_ILi128EEENSA_ILi64EEEEEENS_10tfloat32_tENS5_IJlSC_lEEESK_SL_NS4_8TiledMMAINS4_8MMA_AtomIJNS4_4SM904GMMA30MMA_64x128x8_F32TF32TF32_SS_TNILNSP_7ScaleInE1ELSR_1EEEEEENS4_6LayoutISD_NS5_IJSC_NSA_ILi0EEESV_EEEEENS5_IJNS4_10UnderscoreESY_SY_EEEEENS4_13SM90_TMA_LOADENS4_14ComposedLayoutINS4_7SwizzleILi3ELi4ELi3EEENS4_18smem_ptr_flag_bitsILi32EEENSU_INS5_IJNSA_ILi8EEENSA_ILi32EEEEEENS5_IJS18_SC_EEEEEEEvNS4_8identityENS4_23SM90_TMA_LOAD_MULTICASTES1C_vS1D_EENS_8epilogue10collective6detail29Sm90TmaWarpSpecializedAdapterINS1H_15DefaultEpilogueISK_SL_SL_NS1G_6thread17LinearCombinationISK_Li1EffLNS1L_9ScaleType4KindE0ELNS_15FloatRoundStyleE2ESK_EENS1_15EpilogueDefaultEEEEEvvEEEEvNT_6ParamsE --------------------------
	.section	.nv.info._ZN7cutlass13device_kernelINS_4gemm6kernel13GemmUniversalIN4cute5tupleIJiiiiEEENS1_10collective13CollectiveMmaINS1_34MainloopSm90TmaGmmaWarpSpecializedILi3ENS5_IJNS4_1CILi2EEENSA_ILi1EEESC_EEENS1_35KernelTmaWarpSpecializedCooperativeEEENS5_IJNSA_ILi256EEENSA_ILi128EEENSA_ILi64EEEEEENS_10tfloat32_tENS5_IJlSC_lEEESK_SL_NS4_8TiledMMAINS4_8MMA_AtomIJNS4_4SM904GMMA30MMA_64x128x8_F32TF32TF32_SS_TNILNSP_7ScaleInE1ELSR_1EEEEEENS4_6LayoutISD_NS5_IJSC_NSA_ILi0EEESV_EEEEENS5_IJNS4_10UnderscoreESY_SY_EEEEENS4_13SM90_TMA_LOADENS4_14ComposedLayoutINS4_7SwizzleILi3ELi4ELi3EEENS4_18smem_ptr_flag_bitsILi32EEENSU_INS5_IJNSA_ILi8EEENSA_ILi32EEEEEENS5_IJS18_SC_EEEEEEEvNS4_8identityENS4_23SM90_TMA_LOAD_MULTICASTES1C_vS1D_EENS_8epilogue10collective6detail29Sm90TmaWarpSpecializedAdapterINS1H_15DefaultEpilogueISK_SL_SL_NS1G_6thread17LinearCombinationISK_Li1EffLNS1L_9ScaleType4KindE0ELNS_15FloatRoundStyleE2ESK_EENS1_15EpilogueDefaultEEEEEvvEEEEvNT_6ParamsE,"",@"SHT_CUDA_INFO"
	.sectionflags	@""
	.align	4


	//----- nvinfo : EIATTR_CUDA_API_VERSION
	.align		4
        /*0000*/ 	.byte	0x04, 0x37
        /*0002*/ 	.short	(.L_21 - .L_20)
.L_20:
        /*0004*/ 	.word	0x00000082


	//----- nvinfo : EIATTR_KPARAM_INFO
	.align		4
.L_21:
        /*0008*/ 	.byte	0x04, 0x17
        /*000a*/ 	.short	(.L_23 - .L_22)
.L_22:
        /*000c*/ 	.word	0x00000000
        /*0010*/ 	.short	0x0000
        /*0012*/ 	.short	0x0070
        /*0014*/ 	.byte	0x00, 0xf0, 0x01, 0x10


	//----- nvinfo : EIATTR_SPARSE_MMA_MASK
	.align		4
.L_23:
        /*0018*/ 	.byte	0x03, 0x50
        /*001a*/ 	.short	0x0000


	//----- nvinfo : EIATTR_MAXREG_COUNT
	.align		4
        /*001c*/ 	.byte	0x03, 0x1b
        /*001e*/ 	.short	0x00a8


	//----- nvinfo : EIATTR_NUM_BARRIERS
	.align		4
        /*0020*/ 	.byte	0x02, 0x4c
        /*0022*/ 	.byte	0x01
	.zero		1


	//----- nvinfo : EIATTR_EXTERNS
	.align		4
        /*0024*/ 	.byte	0x04, 0x0f
        /*0026*/ 	.short	(.L_25 - .L_24)


	//   ....[0]....
	.align		4
.L_24:
        /*0028*/ 	.word	index@(__assertfail)


	//----- nvinfo : EIATTR_MERCURY_ISA_VERSION
	.align		4
.L_25:
        /*002c*/ 	.byte	0x03, 0x5f
        /*002e*/ 	.short	0x0101


	//----- nvinfo : EIATTR_INT_WARP_WIDE_INSTR_OFFSETS
	.align		4
        /*0030*/ 	.byte	0x04, 0x31
        /*0032*/ 	.short	(.L_27 - .L_26)


	//   ....[0]....
.L_26:
        /*0034*/ 	.word	0x00000460


	//   ....[1]....
        /*0038*/ 	.word	0x00000490


	//   ....[2]....
        /*003c*/ 	.word	0x00000650


	//----- nvinfo : EIATTR_COOP_GROUP_MASK_REGIDS
	.align		4
.L_27:
        /*0040*/ 	.byte	0x04, 0x29
        /*0042*/ 	.short	(.L_29 - .L_28)


	//   ....[0]....
.L_28:
        /*0044*/ 	.word	0xffffffff


	//   ....[1]....
        /*0048*/ 	.word	0xffffffff


	//   ....[2]....
        /*004c*/ 	.word	0xffffffff


	//   ....[3]....
        /*0050*/ 	.word	0xffffffff


	//   ....[4]....
        /*0054*/ 	.word	0xffffffff


	//   ....[5]....
        /*0058*/ 	.word	0xffffffff


	//----- nvinfo : EIATTR_COOP_GROUP_INSTR_OFFSETS
	.align		4
.L_29:
        /*005c*/ 	.byte	0x04, 0x28
        /*005e*/ 	.short	(.L_31 - .L_30)


	//   ....[0]....
.L_30:
        /*0060*/ 	.word	0x00000060


	//   ....[1]....
        /*0064*/ 	.word	0x00000070


	//   ....[2]....
        /*0068*/ 	.word	0x00000130


	//   ....[3]....
        /*006c*/ 	.word	0x000002b0


	//   ....[4]....
        /*0070*/ 	.word	0x000007d0


	//   ....[5]....
        /*0074*/ 	.word	0x00001220


	//----- nvinfo : EIATTR_REG_RECONFIG
	.align		4
.L_31:
        /*0078*/ 	.byte	0x01, 0x54
	.zero		2


	//----- nvinfo : EIATTR_SYSCALL_OFFSETS
	.align		4
        /*007c*/ 	.byte	0x04, 0x46
        /*007e*/ 	.short	(.L_33 - .L_32)


	//   ....[0]....
.L_32:
        /*0080*/ 	.word	0x000013e0


	//----- nvinfo : EIATTR_MBARRIER_INSTR_OFFSETS
	.align		4
.L_33:
        /*0084*/ 	.byte	0x04, 0x39
        /*0086*/ 	.short	(.L_35 - .L_34)


	//   ....[0]....
.L_34:
        /*0088*/ 	.word	0x00000230
        /*008c*/ 	.word	0x000000ff
        /*0090*/ 	.word	0x00000000
        /*0094*/ 	.short	0x0100
        /*0096*/ 	.byte	0x08
	.zero		1


	//   ....[1]....
        /*0098*/ 	.word	0x00000240
        /*009c*/ 	.word	0x000000ff
        /*00a0*/ 	.word	0x00000018
        /*00a4*/ 	.short	0x0100
        /*00a6*/ 	.byte	0x08
	.zero		1


	//   ....[2]....
        /*00a8*/ 	.word	0x00000250
        /*00ac*/ 	.word	0x000000ff
        /*00b0*/ 	.word	0x00000008
        /*00b4*/ 	.short	0x0100
        /*00b6*/ 	.byte	0x08
	.zero		1


	//   ....[3]....
        /*00b8*/ 	.word	0x00000260
        /*00bc*/ 	.word	0x000000ff
        /*00c0*/ 	.word	0x00000020
        /*00c4*/ 	.short	0x0100
        /*00c6*/ 	.byte	0x08
	.zero		1


	//   ....[4]....
        /*00c8*/ 	.word	0x00000270
        /*00cc*/ 	.word	0x000000ff
        /*00d0*/ 	.word	0x00000010
        /*00d4*/ 	.short	0x0100
        /*00d6*/ 	.byte	0x08
	.zero		1


	//   ....[5]....
        /*00d8*/ 	.word	0x00000280
        /*00dc*/ 	.word	0x000000ff
        /*00e0*/ 	.word	0x00000028
        /*00e4*/ 	.short	0x0100
        /*00e6*/ 	.byte	0x08
	.zero		1


	//   ....[6]....
        /*00e8*/ 	.word	0x000006d0
        /*00ec*/ 	.word	0x000000ff
        /*00f0*/ 	.word	0x00000040
        /*00f4*/ 	.short	0x0100
        /*00f6*/ 	.byte	0x06
	.zero		1


	//   ....[7]....
        /*00f8*/ 	.word	0x00000760
        /*00fc*/ 	.word	0x000000ff
        /*0100*/ 	.word	0x00000048
        /*0104*/ 	.short	0x0100
        /*0106*/ 	.byte	0x06
	.zero		1


	//   ....[8]....
        /*0108*/ 	.word	0x000014a0
        /*010c*/ 	.word	0x00000003
        /*0110*/ 	.word	0x00000000
        /*0114*/ 	.short	0x010a
        /*0116*/ 	.byte	0x3f
	.zero		1


	//   ....[9]....
        /*0118*/ 	.word	0x000014e0
        /*011c*/ 	.word	0x00000003
        /*0120*/ 	.word	0x00000000
        /*0124*/ 	.short	0x010a
        /*0126*/ 	.byte	0x3f
	.zero		1


	//   ....[10]....
        /*0128*/ 	.word	0x00001d00
        /*012c*/ 	.word	0x00000005
        /*0130*/ 	.word	0x00000000
        /*0134*/ 	.short	0x010a
        /*0136*/ 	.byte	0x3f
	.zero		1


	//   ....[11]....
        /*0138*/ 	.word	0x00001d40
        /*013c*/ 	.word	0x00000005
        /*0140*/ 	.word	0x00000000
        /*0144*/ 	.short	0x010a
        /*0146*/ 	.byte	0x3f
	.zero		1


	//   ....[12]....
        /*0148*/ 	.word	0x000023e0
        /*014c*/ 	.word	0x00000005
        /*0150*/ 	.word	0x00000000
        /*0154*/ 	.short	0x0101
        /*0156*/ 	.byte	0x3f
	.zero		1


	//   ....[13]....
        /*0158*/ 	.word	0x00002600
        /*015c*/ 	.word	0x00000003
        /*0160*/ 	.word	0x00000000
        /*0164*/ 	.short	0x0101
        /*0166*/ 	.byte	0x3f
	.zero		1


	//   ....[14]....
        /*0168*/ 	.word	0x0000ba00
        /*016c*/ 	.word	0x00000017
        /*0170*/ 	.word	0x00000018
        /*0174*/ 	.short	0x010a
        /*0176*/ 	.byte	0x3f
	.zero		1


	//   ....[15]....
        /*0178*/ 	.word	0x0000be30
        /*017c*/ 	.word	0x00000003
        /*0180*/ 	.word	0x00000048
        /*0184*/ 	.short	0x0101
        /*0186*/ 	.byte	0x3f
	.zero		1


	//   ....[16]....
        /*0188*/ 	.word	0x0000c590
        /*018c*/ 	.word	0x00000007
        /*0190*/ 	.word	0x00000000
        /*0194*/ 	.short	0x010a
        /*0196*/ 	.byte	0x3f
	.zero		1


	//   ....[17]....
        /*0198*/ 	.word	0x0000c610
        /*019c*/ 	.word	0x00000006
        /*01a0*/ 	.word	0x00000000
        /*01a4*/ 	.short	0x010a
        /*01a6*/ 	.byte	0x3f
	.zero		1


	//   ....[18]....
        /*01a8*/ 	.word	0x0000c6a0
        /*01ac*/ 	.word	0x00000003
        /*01b0*/ 	.word	0x00000000
        /*01b4*/ 	.short	0x010a
        /*01b6*/ 	.byte	0x3f
	.zero		1


	//   ....[19]....
        /*01b8*/ 	.word	0x0000c700
        /*01bc*/ 	.word	0x00000003
        /*01c0*/ 	.word	0x00000000
        /*01c4*/ 	.short	0x010a
        /*01c6*/ 	.byte	0x3f
	.zero		1


	//   ....[20]....
        /*01c8*/ 	.word	0x0000c750
        /*01cc*/ 	.word	0x00000005
        /*01d0*/ 	.word	0x00000000
        /*01d4*/ 	.short	0x010a
        /*01d6*/ 	.byte	0x3f
	.zero		1


	//   ....[21]....
        /*01d8*/ 	.word	0x0000c820
        /*01dc*/ 	.word	0x00000017
        /*01e0*/ 	.word	0x00000018
        /*01e4*/ 	.short	0x010a
        /*01e6*/ 	.byte	0x3f
	.zero		1


	//   ....[22]....
        /*01e8*/ 	.word	0x0000c8f0
        /*01ec*/ 	.word	0x00000007
        /*01f0*/ 	.word	0x00000000
        /*01f4*/ 	.short	0x010a
        /*01f6*/ 	.byte	0x3f
	.zero		1


	//   ....[23]....
        /*01f8*/ 	.word	0x0000c940
        /*01fc*/ 	.word	0x00000006
        /*0200*/ 	.word	0x00000000
        /*0204*/ 	.short	0x010a
        /*0206*/ 	.byte	0x3f
	.zero		1


	//----- nvinfo : EIATTR_NUM_MBARRIERS
	.align		4
.L_35:
        /*0208*/ 	.byte	0x03, 0x38
        /*020a*/ 	.short	0x0008


	//----- nvinfo : EIATTR_EXIT_INSTR_OFFSETS
	.align		4
        /*020c*/ 	.byte	0x04, 0x1c
        /*020e*/ 	.short	(.L_37 - .L_36)


	//   ....[0]....
.L_36:
        /*0210*/ 	.word	0x00000930


	//   ....[1]....
        /*0214*/ 	.word	0x00001150


	//   ....[2]....
        /*0218*/ 	.word	0x0000b110


	//   ....[3]....
        /*021c*/ 	.word	0x0000b670


	//   ....[4]....
        /*0220*/ 	.word	0x0000c6f0


	//----- nvinfo : EIATTR_MAX_THREADS
	.align		4
.L_37:
        /*0224*/ 	.byte	0x04, 0x05
        /*0226*/ 	.short	(.L_39 - .L_38)
.L_38:
        /*0228*/ 	.word	0x00000180
        /*022c*/ 	.word	0x00000001
        /*0230*/ 	.word	0x00000001


	//----- nvinfo : EIATTR_CRS_STACK_SIZE
	.align		4
.L_39:
        /*0234*/ 	.byte	0x04, 0x1e
        /*0236*/ 	.short	(.L_41 - .L_40)
.L_40:
        /*0238*/ 	.word	0x00000000


	//----- nvinfo : EIATTR_CBANK_PARAM_SIZE
	.align		4
.L_41:
        /*023c*/ 	.byte	0x03, 0x19
        /*023e*/ 	.short	0x0470


	//----- nvinfo : EIATTR_PARAM_CBANK
	.align		4
        /*0240*/ 	.byte	0x04, 0x0a
        /*0242*/ 	.short	(.L_43 - .L_42)
	.align		4
.L_42:
        /*0244*/ 	.word	index@(.nv.constant0._ZN7cutlass13device_kernelINS_4gemm6kernel13GemmUniversalIN4cute5tupleIJiiiiEEENS1_10collective13CollectiveMmaINS1_34MainloopSm90TmaGmmaWarpSpecializedILi3ENS5_IJNS4_1CILi2EEENSA_ILi1EEESC_EEENS1_35KernelTmaWarpSpecializedCooperativeEEENS5_IJNSA_ILi256EEENSA_ILi128EEENSA_ILi64EEEEEENS_10tfloat32_tENS5_IJlSC_lEEESK_SL_NS4_8TiledMMAINS4_8MMA_AtomIJNS4_4SM904GMMA30MMA_64x128x8_F32TF32TF32_SS_TNILNSP_7ScaleInE1ELSR_1EEEEEENS4_6LayoutISD_NS5_IJSC_NSA_ILi0EEESV_EEEEENS5_IJNS4_10UnderscoreESY_SY_EEEEENS4_13SM90_TMA_LOADENS4_14ComposedLayoutINS4_7SwizzleILi3ELi4ELi3EEENS4_18smem_ptr_flag_bitsILi32EEENSU_INS5_IJNSA_ILi8EEENSA_ILi32EEEEEENS5_IJS18_SC_EEEEEEEvNS4_8identityENS4_23SM90_TMA_LOAD_MULTICASTES1C_vS1D_EENS_8epilogue10collective6detail29Sm90TmaWarpSpecializedAdapterINS1H_15DefaultEpilogueISK_SL_SL_NS1G_6thread17LinearCombinationISK_Li1EffLNS1L_9ScaleType4KindE0ELNS_15FloatRoundStyleE2ESK_EENS1_15EpilogueDefaultEEEEEvvEEEEvNT_6ParamsE)
        /*0248*/ 	.short	0x0210
        /*024a*/ 	.short	0x0470


	//----- nvinfo : EIATTR_SW_WAR
	.align		4
.L_43:
        /*024c*/ 	.byte	0x04, 0x36
        /*024e*/ 	.short	(.L_45 - .L_44)
.L_44:
        /*0250*/ 	.word	0x00000008
.L_45:


//--------------------- .nv.callgraph             --------------------------
	.section	.nv.callgraph,"",@"SHT_CUDA_CALLGRAPH"
	.align	4
	.sectionentsize	8
	.align		4
        /*0000*/ 	.word	0x00000000
	.align		4
        /*0004*/ 	.word	0xffffffff
	.align		4
        /*0008*/ 	.word	index@(_ZN7cutlass13device_kernelINS_4gemm6kernel13GemmUniversalIN4cute5tupleIJiiiiEEENS1_10collective13CollectiveMmaINS1_34MainloopSm90TmaGmmaWarpSpecializedILi3ENS5_IJNS4_1CILi2EEENSA_ILi1EEESC_EEENS1_35KernelTmaWarpSpecializedCooperativeEEENS5_IJNSA_ILi256EEENSA_ILi128EEENSA_ILi64EEEEEENS_10tfloat32_tENS5_IJlSC_lEEESK_SL_NS4_8TiledMMAINS4_8MMA_AtomIJNS4_4SM904GMMA30MMA_64x128x8_F32TF32TF32_SS_TNILNSP_7ScaleInE1ELSR_1EEEEEENS4_6LayoutISD_NS5_IJSC_NSA_ILi0EEESV_EEEEENS5_IJNS4_10UnderscoreESY_SY_EEEEENS4_13SM90_TMA_LOADENS4_14ComposedLayoutINS4_7SwizzleILi3ELi4ELi3EEENS4_18smem_ptr_flag_bitsILi32EEENSU_INS5_IJNSA_ILi8EEENSA_ILi32EEEEEENS5_IJS18_SC_EEEEEEEvNS4_8identityENS4_23SM90_TMA_LOAD_MULTICASTES1C_vS1D_EENS_8epilogue10collective6detail29Sm90TmaWarpSpecializedAdapterINS1H_15DefaultEpilogueISK_SL_SL_NS1G_6thread17LinearCombinationISK_Li1EffLNS1L_9ScaleType4KindE0ELNS_15FloatRoundStyleE2ESK_EENS1_15EpilogueDefaultEEEEEvvEEEEvNT_6ParamsE)
	.align		4
        /*000c*/ 	.word	index@(__assertfail)
	.align		4
        /*0010*/ 	.word	0x00000000
	.align		4
        /*0014*/ 	.word	0xfffffffe
	.align		4
        /*0018*/ 	.word	0x00000000
	.align		4
        /*001c*/ 	.word	0xfffffffd
	.align		4
        /*0020*/ 	.word	0x00000000
	.align		4
        /*0024*/ 	.word	0xfffffffc


//--------------------- .nv.constant4             --------------------------
	.section	.nv.constant4,"a",@progbits
	.align	8
	.align		8
.nv.constant4:
        /*0000*/ 	.dword	__assertfail
	.align		8
        /*0008*/ 	.dword	__unnamed_1
	.align		8
        /*0010*/ 	.dword	_ZN39_INTERNAL_e8d514ef_4_k_cu_5d9b8077_67244cuda3std3__45__cpo5beginE
	.align		8
        /*0018*/ 	.dword	_ZN39_INTERNAL_e8d514ef_4_k_cu_5d9b8077_67244cuda3std3__45__cpo3endE
	.align		8
        /*0020*/ 	.dword	_ZN39_INTERNAL_e8d514ef_4_k_cu_5d9b8077_67244cuda3std3__45__cpo6cbeginE
	.align		8
        /*0028*/ 	.dword	_ZN39_INTERNAL_e8d514ef_4_k_cu_5d9b8077_67244cuda3std3__45__cpo4cendE
	.align		8
        /*0030*/ 	.dword	_ZN39_INTERNAL_e8d514ef_4_k_cu_5d9b8077_67244cuda3std3__441_GLOBAL__N__e8d514ef_4_k_cu_5d9b8077_67246ignoreE
	.align		8
        /*0038*/ 	.dword	_ZN39_INTERNAL_e8d514ef_4_k_cu_5d9b8077_67244cuda3std3__419piecewise_constructE
	.align		8
        /*0040*/ 	.dword	_ZN39_INTERNAL_e8d514ef_4_k_cu_5d9b8077_67244cuda3std3__48in_placeE
	.align		8
        /*0048*/ 	.dword	_ZN39_INTERNAL_e8d514ef_4_k_cu_5d9b8077_67244cuda3std6ranges3__45__cpo4swapE
	.align		8
        /*0050*/ 	.dword	_ZN39_INTERNAL_e8d514ef_4_k_cu_5d9b8077_67244cuda3std6ranges3__45__cpo9iter_moveE
	.align		8
        /*0058*/ 	.dword	_ZN39_INTERNAL_e8d514ef_4_k_cu_5d9b8077_67244cute7productE
	.align		8
        /*0060*/ 	.dword	_ZN39_INTERNAL_e8d514ef_4_k_cu_5d9b8077_67244cute1_E
	.align		8
        /*0068*/ 	.dword	$str$22
	.align		8
        /*0070*/ 	.dword	$str$23


//--------------------- .text._ZN7cutlass13device_kernelINS_4gemm6kernel13GemmUniversalIN4cute5tupleIJiiiiEEENS1_10collective13CollectiveMmaINS1_34MainloopSm90TmaGmmaWarpSpecializedILi3ENS5_IJNS4_1CILi2EEENSA_ILi1EEESC_EEENS1_35KernelTmaWarpSpecializedCooperativeEEENS5_IJNSA_ILi256EEENSA_ILi128EEENSA_ILi64EEEEEENS_10tfloat32_tENS5_IJlSC_lEEESK_SL_NS4_8TiledMMAINS4_8MMA_AtomIJNS4_4SM904GMMA30MMA_64x128x8_F32TF32TF32_SS_TNILNSP_7ScaleInE1ELSR_1EEEEEENS4_6LayoutISD_NS5_IJSC_NSA_ILi0EEESV_EEEEENS5_IJNS4_10UnderscoreESY_SY_EEEEENS4_13SM90_TMA_LOADENS4_14ComposedLayoutINS4_7SwizzleILi3ELi4ELi3EEENS4_18smem_ptr_flag_bitsILi32EEENSU_INS5_IJNSA_ILi8EEENSA_ILi32EEEEEENS5_IJS18_SC_EEEEEEEvNS4_8identityENS4_23SM90_TMA_LOAD_MULTICASTES1C_vS1D_EENS_8epilogue10collective6detail29Sm90TmaWarpSpecializedAdapterINS1H_15DefaultEpilogueISK_SL_SL_NS1G_6thread17LinearCombinationISK_Li1EffLNS1L_9ScaleType4KindE0ELNS_15FloatRoundStyleE2ESK_EENS1_15EpilogueDefaultEEEEEvvEEEEvNT_6ParamsE --------------------------
	.section	.text._ZN7cutlass13device_kernelINS_4gemm6kernel13GemmUniversalIN4cute5tupleIJiiiiEEENS1_10collective13CollectiveMmaINS1_34MainloopSm90TmaGmmaWarpSpecializedILi3ENS5_IJNS4_1CILi2EEENSA_ILi1EEESC_EEENS1_35KernelTmaWarpSpecializedCooperativeEEENS5_IJNSA_ILi256EEENSA_ILi128EEENSA_ILi64EEEEEENS_10tfloat32_tENS5_IJlSC_lEEESK_SL_NS4_8TiledMMAINS4_8MMA_AtomIJNS4_4SM904GMMA30MMA_64x128x8_F32TF32TF32_SS_TNILNSP_7ScaleInE1ELSR_1EEEEEENS4_6LayoutISD_NS5_IJSC_NSA_ILi0EEESV_EEEEENS5_IJNS4_10UnderscoreESY_SY_EEEEENS4_13SM90_TMA_LOADENS4_14ComposedLayoutINS4_7SwizzleILi3ELi4ELi3EEENS4_18smem_ptr_flag_bitsILi32EEENSU_INS5_IJNSA_ILi8EEENSA_ILi32EEEEEENS5_IJS18_SC_EEEEEEEvNS4_8identityENS4_23SM90_TMA_LOAD_MULTICASTES1C_vS1D_EENS_8epilogue10collective6detail29Sm90TmaWarpSpecializedAdapterINS1H_15DefaultEpilogueISK_SL_SL_NS1G_6thread17LinearCombinationISK_Li1EffLNS1L_9ScaleType4KindE0ELNS_15FloatRoundStyleE2ESK_EENS1_15EpilogueDefaultEEEEEvvEEEEvNT_6ParamsE,"ax",@progbits
	.align	128
.text._ZN7cutlass13device_kernelINS_4gemm6kernel13GemmUniversalIN4cute5tupleIJiiiiEEENS1_10collective13CollectiveMmaINS1_34MainloopSm90TmaGmmaWarpSpecializedILi3ENS5_IJNS4_1CILi2EEENSA_ILi1EEESC_EEENS1_35KernelTmaWarpSpecializedCooperativeEEENS5_IJNSA_ILi256EEENSA_ILi128EEENSA_ILi64EEEEEENS_10tfloat32_tENS5_IJlSC_lEEESK_SL_NS4_8TiledMMAINS4_8MMA_AtomIJNS4_4SM904GMMA30MMA_64x128x8_F32TF32TF32_SS_TNILNSP_7ScaleInE1ELSR_1EEEEEENS4_6LayoutISD_NS5_IJSC_NSA_ILi0EEESV_EEEEENS5_IJNS4_10UnderscoreESY_SY_EEEEENS4_13SM90_TMA_LOADENS4_14ComposedLayoutINS4_7SwizzleILi3ELi4ELi3EEENS4_18smem_ptr_flag_bitsILi32EEENSU_INS5_IJNSA_ILi8EEENSA_ILi32EEEEEENS5_IJS18_SC_EEEEEEEvNS4_8identityENS4_23SM90_TMA_LOAD_MULTICASTES1C_vS1D_EENS_8epilogue10collective6detail29Sm90TmaWarpSpecializedAdapterINS1H_15DefaultEpilogueISK_SL_SL_NS1G_6thread17LinearCombinationISK_Li1EffLNS1L_9ScaleType4KindE0ELNS_15FloatRoundStyleE2ESK_EENS1_15EpilogueDefaultEEEEEvvEEEEvNT_6ParamsE:
        .type           _ZN7cutlass13device_kernelINS_4gemm6kernel13GemmUniversalIN4cute5tupleIJiiiiEEENS1_10collective13CollectiveMmaINS1_34MainloopSm90TmaGmmaWarpSpecializedILi3ENS5_IJNS4_1CILi2EEENSA_ILi1EEESC_EEENS1_35KernelTmaWarpSpecializedCooperativeEEENS5_IJNSA_ILi256EEENSA_ILi128EEENSA_ILi64EEEEEENS_10tfloat32_tENS5_IJlSC_lEEESK_SL_NS4_8TiledMMAINS4_8MMA_AtomIJNS4_4SM904GMMA30MMA_64x128x8_F32TF32TF32_SS_TNILNSP_7ScaleInE1ELSR_1EEEEEENS4_6LayoutISD_NS5_IJSC_NSA_ILi0EEESV_EEEEENS5_IJNS4_10UnderscoreESY_SY_EEEEENS4_13SM90_TMA_LOADENS4_14ComposedLayoutINS4_7SwizzleILi3ELi4ELi3EEENS4_18smem_ptr_flag_bitsILi32EEENSU_INS5_IJNSA_ILi8EEENSA_ILi32EEEEEENS5_IJS18_SC_EEEEEEEvNS4_8identityENS4_23SM90_TMA_LOAD_MULTICASTES1C_vS1D_EENS_8epilogue10collective6detail29Sm90TmaWarpSpecializedAdapterINS1H_15DefaultEpilogueISK_SL_SL_NS1G_6thread17LinearCombinationISK_Li1EffLNS1L_9ScaleType4KindE0ELNS_15FloatRoundStyleE2ESK_EENS1_15EpilogueDefaultEEEEEvvEEEEvNT_6ParamsE,@function
        .size           _ZN7cutlass13device_kernelINS_4gemm6kernel13GemmUniversalIN4cute5tupleIJiiiiEEENS1_10collective13CollectiveMmaINS1_34MainloopSm90TmaGmmaWarpSpecializedILi3ENS5_IJNS4_1CILi2EEENSA_ILi1EEESC_EEENS1_35KernelTmaWarpSpecializedCooperativeEEENS5_IJNSA_ILi256EEENSA_ILi128EEENSA_ILi64EEEEEENS_10tfloat32_tENS5_IJlSC_lEEESK_SL_NS4_8TiledMMAINS4_8MMA_AtomIJNS4_4SM904GMMA30MMA_64x128x8_F32TF32TF32_SS_TNILNSP_7ScaleInE1ELSR_1EEEEEENS4_6LayoutISD_NS5_IJSC_NSA_ILi0EEESV_EEEEENS5_IJNS4_10UnderscoreESY_SY_EEEEENS4_13SM90_TMA_LOADENS4_14ComposedLayoutINS4_7SwizzleILi3ELi4ELi3EEENS4_18smem_ptr_flag_bitsILi32EEENSU_INS5_IJNSA_ILi8EEENSA_ILi32EEEEEENS5_IJS18_SC_EEEEEEEvNS4_8identityENS4_23SM90_TMA_LOAD_MULTICASTES1C_vS1D_EENS_8epilogue10collective6detail29Sm90TmaWarpSpecializedAdapterINS1H_15DefaultEpilogueISK_SL_SL_NS1G_6thread17LinearCombinationISK_Li1EffLNS1L_9ScaleType4KindE0ELNS_15FloatRoundStyleE2ESK_EENS1_15EpilogueDefaultEEEEEvvEEEEvNT_6ParamsE,(.L_x_323 - _ZN7cutlass13device_kernelINS_4gemm6kernel13GemmUniversalIN4cute5tupleIJiiiiEEENS1_10collective13CollectiveMmaINS1_34MainloopSm90TmaGmmaWarpSpecializedILi3ENS5_IJNS4_1CILi2EEENSA_ILi1EEESC_EEENS1_35KernelTmaWarpSpecializedCooperativeEEENS5_IJNSA_ILi256EEENSA_ILi128EEENSA_ILi64EEEEEENS_10tfloat32_tENS5_IJlSC_lEEESK_SL_NS4_8TiledMMAINS4_8MMA_AtomIJNS4_4SM904GMMA30MMA_64x128x8_F32TF32TF32_SS_TNILNSP_7ScaleInE1ELSR_1EEEEEENS4_6LayoutISD_NS5_IJSC_NSA_ILi0EEESV_EEEEENS5_IJNS4_10UnderscoreESY_SY_EEEEENS4_13SM90_TMA_LOADENS4_14ComposedLayoutINS4_7SwizzleILi3ELi4ELi3EEENS4_18smem_ptr_flag_bitsILi32EEENSU_INS5_IJNSA_ILi8EEENSA_ILi32EEEEEENS5_IJS18_SC_EEEEEEEvNS4_8identityENS4_23SM90_TMA_LOAD_MULTICASTES1C_vS1D_EENS_8epilogue10collective6detail29Sm90TmaWarpSpecializedAdapterINS1H_15DefaultEpilogueISK_SL_SL_NS1G_6thread17LinearCombinationISK_Li1EffLNS1L_9ScaleType4KindE0ELNS_15FloatRoundStyleE2ESK_EENS1_15EpilogueDefaultEEEEEvvEEEEvNT_6ParamsE)
        .other          _ZN7cutlass13device_kernelINS_4gemm6kernel13GemmUniversalIN4cute5tupleIJiiiiEEENS1_10collective13CollectiveMmaINS1_34MainloopSm90TmaGmmaWarpSpecializedILi3ENS5_IJNS4_1CILi2EEENSA_ILi1EEESC_EEENS1_35KernelTmaWarpSpecializedCooperativeEEENS5_IJNSA_ILi256EEENSA_ILi128EEENSA_ILi64EEEEEENS_10tfloat32_tENS5_IJlSC_lEEESK_SL_NS4_8TiledMMAINS4_8MMA_AtomIJNS4_4SM904GMMA30MMA_64x128x8_F32TF32TF32_SS_TNILNSP_7ScaleInE1ELSR_1EEEEEENS4_6LayoutISD_NS5_IJSC_NSA_ILi0EEESV_EEEEENS5_IJNS4_10UnderscoreESY_SY_EEEEENS4_13SM90_TMA_LOADENS4_14ComposedLayoutINS4_7SwizzleILi3ELi4ELi3EEENS4_18smem_ptr_flag_bitsILi32EEENSU_INS5_IJNSA_ILi8EEENSA_ILi32EEEEEENS5_IJS18_SC_EEEEEEEvNS4_8identityENS4_23SM90_TMA_LOAD_MULTICASTES1C_vS1D_EENS_8epilogue10collective6detail29Sm90TmaWarpSpecializedAdapterINS1H_15DefaultEpilogueISK_SL_SL_NS1G_6thread17LinearCombinationISK_Li1EffLNS1L_9ScaleType4KindE0ELNS_15FloatRoundStyleE2ESK_EENS1_15EpilogueDefaultEEEEEvvEEEEvNT_6ParamsE,@"STO_CUDA_ENTRY STV_DEFAULT"
_ZN7cutlass13device_kernelINS_4gemm6kernel13GemmUniversalIN4cute5tupleIJiiiiEEENS1_10collective13CollectiveMmaINS1_34MainloopSm90TmaGmmaWarpSpecializedILi3ENS5_IJNS4_1CILi2EEENSA_ILi1EEESC_EEENS1_35KernelTmaWarpSpecializedCooperativeEEENS5_IJNSA_ILi256EEENSA_ILi128EEENSA_ILi64EEEEEENS_10tfloat32_tENS5_IJlSC_lEEESK_SL_NS4_8TiledMMAINS4_8MMA_AtomIJNS4_4SM904GMMA30MMA_64x128x8_F32TF32TF32_SS_TNILNSP_7ScaleInE1ELSR_1EEEEEENS4_6LayoutISD_NS5_IJSC_NSA_ILi0EEESV_EEEEENS5_IJNS4_10UnderscoreESY_SY_EEEEENS4_13SM90_TMA_LOADENS4_14ComposedLayoutINS4_7SwizzleILi3ELi4ELi3EEENS4_18smem_ptr_flag_bitsILi32EEENSU_INS5_IJNSA_ILi8EEENSA_ILi32EEEEEENS5_IJS18_SC_EEEEEEEvNS4_8identityENS4_23SM90_TMA_LOAD_MULTICASTES1C_vS1D_EENS_8epilogue10collective6detail29Sm90TmaWarpSpecializedAdapterINS1H_15DefaultEpilogueISK_SL_SL_NS1G_6thread17LinearCombinationISK_Li1EffLNS1L_9ScaleType4KindE0ELNS_15FloatRoundStyleE2ESK_EENS1_15EpilogueDefaultEEEEEvvEEEEvNT_6ParamsE:
[----:B------:R-:W0:Y:S01]  /*0000*/  LDC R1, c[0x0][0x28] ;  /* 0x00000a00ff017b82 */ /* 0x000e220000000800 */
[----:B------:R-:W1:Y:S01]  /*0010*/  S2R R18, SR_TID.X ;  /* 0x0000000000127919 */ /* 0x000e620000002100 */
[----:B------:R-:W-:Y:S01]  /*0020*/  ELECT P0, URZ, PT ;  /* 0x00000000003f782f */ /* 0x000fe20003800000 */
[----:B------:R-:W-:Y:S01]  /*0030*/  BSSY B0, `(.L_x_0) ;  /* 0x000000f000007945 */ /* 0x000fe20003800000 */
[--C-:B-1----:R-:W-:Y:S02]  /*0040*/  SHF.R.U32.HI R0, RZ, 0x5, R18.reuse ;  /* 0x00000005ff007819 */ /* 0x102fe40000011612 */
[----:B------:R-:W-:-:S03]  /*0050*/  SHF.R.U32.HI R3, RZ, 0x7, R18 ;  /* 0x00000007ff037819 */ /* 0x000fc60000011612 */
[----:B------:R-:W1:Y:S04]  /*0060*/  SHFL.IDX PT, R2, R0, RZ, 0x1f ;  /* 0x00001fff00027589 */ /* 0x000e6800000e0000 */
[----:B------:R2:W3:Y:S01]  /*0070*/  SHFL.IDX PT, R5, R3, RZ, 0x1f ;  /* 0x00001fff03057589 */ /* 0x0004e200000e0000 */
[----:B-1----:R-:W-:-:S13]  /*0080*/  ISETP.NE.OR P0, PT, R2, RZ, !P0 ;  /* 0x000000ff0200720c */ /* 0x002fda0004705670 */
[----:B0-23--:R-:W-:Y:S05]  /*0090*/  @P0 BRA `(.L_x_1) ;  /* 0x0000000000200947 */ /* 0x00dfea0003800000 */
[----:B------:R-:W-:Y:S02]  /*00a0*/  ULDC.64 UR4, c[0x0][0x198] ;  /* 0x0000660000047ab9 */ /* 0x000fe40000000a00 */
[----:B------:R-:W-:Y:S02]  /*00b0*/  UIADD3 UR6, UP0, UR4, 0xf0, URZ ;  /* 0x000000f004067890 */ /* 0x000fe4000ff1e03f */
[----:B------:R-:W-:Y:S02]  /*00c0*/  UIADD3 UR4, UP1, UR4, 0x1f0, URZ ;  /* 0x000001f004047890 */ /* 0x000fe4000ff3e03f */
[----:B------:R-:W-:Y:S02]  /*00d0*/  UIADD3.X UR7, URZ, UR5, URZ, UP0, !UPT ;  /* 0x000000053f077290 */ /* 0x000fe400087fe43f */
[----:B------:R-:W-:-:S07]  /*00e0*/  UIADD3.X UR5, URZ, UR5, URZ, UP1, !UPT ;  /* 0x000000053f057290 */ /* 0x000fce0008ffe43f */
[----:B------:R0:W-:Y:S02]  /*00f0*/  UTMACCTL.PF [UR6] ;  /* 0x00000000060079b9 */ /* 0x0001e40008040000 */
[----:B------:R0:W-:Y:S02]  /*0100*/  UTMACCTL.PF [UR4] ;  /* 0x00000000040079b9 */ /* 0x0001e40008040000 */
[----:B0-----:R-:W-:Y:S01]  /*0110*/  NOP ;  /* 0x0000000000007918 */ /* 0x001fe20000000000 */
.L_x_1:
[----:B------:R-:W-:Y:S05]  /*0120*/  BSYNC B0 ;  /* 0x0000000000007941 */ /* 0x000fea0003800000 */
.L_x_0:
[----:B------:R-:W0:Y:S02]  /*0130*/  SHFL.IDX PT, R3, R0, RZ, 0x1f ;  /* 0x00001fff00037589 */ /* 0x000e2400000e0000 */
[----:B0-----:R-:W-:-:S13]  /*0140*/  ISETP.NE.AND P0, PT, R3, RZ, PT ;  /* 0x000000ff0300720c */ /* 0x001fda0003f05270 */
[----:B------:R-:W-:Y:S05]  /*0150*/  @P0 BRA `(.L_x_2) ;  /* 0x0000000000500947 */ /* 0x000fea0003800000 */
[----:B------:R-:W0:Y:S01]  /*0160*/  S2UR UR8, SR_CgaCtaId ;  /* 0x00000000000879c3 */ /* 0x000e220000008800 */
[----:B------:R-:W-:Y:S01]  /*0170*/  UMOV UR4, 0x400 ;  /* 0x0000040000047882 */ /* 0x000fe20000000000 */
[----:B------:R-:W-:Y:S01]  /*0180*/  UMOV UR5, 0x1 ;  /* 0x0000000100057882 */ /* 0x000fe20000000000 */
[----:B------:R-:W-:Y:S01]  /*0190*/  UMOV UR6, 0x4 ;  /* 0x0000000400067882 */ /* 0x000fe20000000000 */
[----:B------:R-:W-:Y:S01]  /*01a0*/  ELECT P0, URZ, PT ;  /* 0x00000000003f782f */ /* 0x000fe20003800000 */
[----:B------:R-:W-:-:S04]  /*01b0*/  UIADD3 UR6, -UR6, 0x100000, URZ ;  /* 0x0010000006067890 */ /* 0x000fc8000fffe13f */
[----:B------:R-:W-:Y:S02]  /*01c0*/  USHF.L.U32 UR7, UR6, 0xb, URZ ;  /* 0x0000000b06077899 */ /* 0x000fe4000800063f */
[----:B------:R-:W-:Y:S02]  /*01d0*/  USHF.L.U32 UR6, UR6, 0x1, URZ ;  /* 0x0000000106067899 */ /* 0x000fe4000800063f */
[----:B0-----:R-:W-:Y:S02]  /*01e0*/  ULEA UR8, UR8, UR4, 0x18 ;  /* 0x0000000408087291 */ /* 0x001fe4000f8ec03f */
[----:B------:R-:W-:-:S04]  /*01f0*/  UIADD3 UR4, -UR5, 0x100000, URZ ;  /* 0x0010000005047890 */ /* 0x000fc8000fffe13f */
[----:B------:R-:W-:Y:S02]  /*0200*/  USHF.L.U32 UR5, UR4, 0xb, URZ ;  /* 0x0000000b04057899 */ /* 0x000fe4000800063f */
[----:B------:R-:W-:Y:S01]  /*0210*/  USHF.L.U32 UR4, UR4, 0x1, URZ ;  /* 0x0000000104047899 */ /* 0x000fe2000800063f */
[----:B------:R-:W0:Y:S11]  /*0220*/  FENCE.VIEW.ASYNC.S ;  /* 0x00000000000073c6 */ /* 0x000e360000000000 */
[----:B0-----:R0:W1:Y:S01]  /*0230*/  SYNCS.EXCH.64 URZ, [UR8], UR4 ;  /* 0x00000004083f75b2 */ /* 0x0010620008000100 */
[----:B------:R0:W2:Y:S01]  /*0240*/  SYNCS.EXCH.64 URZ, [UR8+0x18], UR6 ;  /* 0x00001806083f75b2 */ /* 0x0000a20008000100 */
[----:B------:R0:W3:Y:S01]  /*0250*/  SYNCS.EXCH.64 URZ, [UR8+0x8], UR4 ;  /* 0x00000804083f75b2 */ /* 0x0000e20008000100 */
[----:B------:R0:W4:Y:S01]  /*0260*/  SYNCS.EXCH.64 URZ, [UR8+0x20], UR6 ;  /* 0x00002006083f75b2 */ /* 0x0001220008000100 */
[----:B------:R0:W0:Y:S01]  /*0270*/  SYNCS.EXCH.64 URZ, [UR8+0x10], UR4 ;  /* 0x00001004083f75b2 */ /* 0x0000220008000100 */
[----:B------:R0:W0:Y:S01]  /*0280*/  SYNCS.EXCH.64 URZ, [UR8+0x28], UR6 ;  /* 0x00002806083f75b2 */ /* 0x0000220008000100 */
[----:B------:R-:W-:Y:S01]  /*0290*/  NOP ;  /* 0x0000000000007918 */ /* 0x000fe20000000000 */
.L_x_2:
[----:B------:R-:W-:Y:S01]  /*02a0*/  SHF.R.S32.HI R7, RZ, 0x1f, R18 ;  /* 0x0000001fff077819 */ /* 0x000fe20000011412 */
[----:B------:R-:W5:Y:S01]  /*02b0*/  SHFL.IDX PT, R0, R0, RZ, 0x1f ;  /* 0x00001fff00007589 */ /* 0x000f6200000e0000 */
[----:B0-----:R-:W0:Y:S01]  /*02c0*/  S2UR UR8, SR_CTAID.X ;  /* 0x00000000000879c3 */ /* 0x001e220000002500 */
[----:B------:R-:W-:Y:S02]  /*02d0*/  ELECT P0, URZ, PT ;  /* 0x00000000003f782f */ /* 0x000fe40003800000 */
[----:B------:R-:W-:Y:S01]  /*02e0*/  LEA.HI R7, R7, R18, RZ, 0x7 ;  /* 0x0000001207077211 */ /* 0x000fe200078f38ff */
[----:B------:R-:W1:Y:S01]  /*02f0*/  S2R R4, SR_CTAID.Y ;  /* 0x0000000000047919 */ /* 0x000e620000002600 */
[----:B------:R-:W-:Y:S01]  /*0300*/  SHF.R.S32.HI R8, RZ, 0x1f, R3 ;  /* 0x0000001fff087819 */ /* 0x000fe20000011403 */
[----:B------:R-:W-:Y:S01]  /*0310*/  ULDC UR4, c[0x0][0x150] ;  /* 0x0000540000047ab9 */ /* 0x000fe20000000800 */
[----:B------:R-:W-:Y:S01]  /*0320*/  LOP3.LUT R7, R7, 0xffffff80, RZ, 0xc0, !PT ;  /* 0xffffff8007077812 */ /* 0x000fe200078ec0ff */
[----:B------:R-:W-:Y:S01]  /*0330*/  NOP ;  /* 0x0000000000007918 */ /* 0x000fe20000000000 */
[----:B------:R-:W-:Y:S01]  /*0340*/  LEA.HI R8, R8, R3, RZ, 0x2 ;  /* 0x0000000308087211 */ /* 0x000fe200078f10ff */
[----:B------:R-:W2:Y:S01]  /*0350*/  LDC R10, c[0x0][0x144] ;  /* 0x00005100ff0a7b82 */ /* 0x000ea20000000800 */
[----:B------:R-:W-:Y:S01]  /*0360*/  NOP ;  /* 0x0000000000007918 */ /* 0x000fe20000000000 */
[----:B------:R-:W-:Y:S01]  /*0370*/  IMAD.IADD R6, R18, 0x1, -R7 ;  /* 0x0000000112067824 */ /* 0x000fe200078e0a07 */
[----:B------:R-:W-:Y:S01]  /*0380*/  LOP3.LUT R8, R8, 0x3ffffffc, RZ, 0xc0, !PT ;  /* 0x3ffffffc08087812 */ /* 0x000fe200078ec0ff */
[----:B------:R-:W-:Y:S01]  /*0390*/  IMAD.MOV.U32 R22, RZ, RZ, 0x1 ;  /* 0x00000001ff167424 */ /* 0x000fe200078e00ff */
[----:B------:R-:W-:-:S02]  /*03a0*/  ISETP.NE.AND P3, PT, R5, RZ, PT ;  /* 0x000000ff0500720c */ /* 0x000fc40003f65270 */
[----:B------:R-:W-:Y:S01]  /*03b0*/  SHF.R.S32.HI R7, RZ, 0x1f, R6 ;  /* 0x0000001fff077819 */ /* 0x000fe20000011406 */
[----:B------:R-:W-:Y:S01]  /*03c0*/  IMAD.IADD R8, R3, 0x1, -R8 ;  /* 0x0000000103087824 */ /* 0x000fe200078e0a08 */
[----:B------:R-:W3:Y:S02]  /*03d0*/  LDC R13, c[0x0][0x140] ;  /* 0x00005000ff0d7b82 */ /* 0x000ee40000000800 */
[----:B------:R-:W-:Y:S02]  /*03e0*/  LEA.HI R7, R7, R6, RZ, 0x3 ;  /* 0x0000000607077211 */ /* 0x000fe400078f18ff */
[----:B-----5:R-:W-:Y:S02]  /*03f0*/  ISETP.NE.OR P0, PT, R0, RZ, !P0 ;  /* 0x000000ff0000720c */ /* 0x020fe40004705670 */
[--C-:B------:R-:W-:Y:S02]  /*0400*/  SHF.R.S32.HI R0, RZ, 0x3, R7.reuse ;  /* 0x00000003ff007819 */ /* 0x100fe40000011407 */
[----:B------:R-:W-:-:S02]  /*0410*/  SHF.R.S32.HI R7, RZ, 0x1f, R7 ;  /* 0x0000001fff077819 */ /* 0x000fc40000011407 */
[----:B0-----:R-:W-:Y:S02]  /*0420*/  I2FP.F32.U32 R9, UR8 ;  /* 0x0000000800097c45 */ /* 0x001fe40008201000 */
[----:B------:R-:W-:-:S03]  /*0430*/  LEA.HI R7, R7, R0, RZ, 0x2 ;  /* 0x0000000007077211 */ /* 0x000fc600078f10ff */
[----:B------:R-:W-:Y:S01]  /*0440*/  FMUL R9, R9, UR4 ;  /* 0x0000000409097c20 */ /* 0x000fe20008400000 */
[----:B------:R-:W-:Y:S01]  /*0450*/  LOP3.LUT R7, R7, 0xfffffffc, RZ, 0xc0, !PT ;  /* 0xfffffffc07077812 */ /* 0x000fe200078ec0ff */
[----:B------:R-:W-:Y:S01]  /*0460*/  VOTEU.ALL UP0, P0 ;  /* 0x00000000003f7886 */ /* 0x000fe20000000000 */
[----:B-1----:R-:W-:Y:S01]  /*0470*/  I2FP.F32.U32 R3, R4 ;  /* 0x0000000400037245 */ /* 0x002fe20000201000 */
[----:B------:R-:W-:Y:S01]  /*0480*/  ULDC UR4, c[0x0][0x154] ;  /* 0x0000550000047ab9 */ /* 0x000fe20000000800 */
[----:B------:R-:W-:Y:S01]  /*0490*/  VOTEU.ALL UP1, P0 ;  /* 0x00000000003f7886 */ /* 0x000fe20000020000 */
[----:B------:R-:W0:Y:S01]  /*04a0*/  F2I.U32.TRUNC.NTZ R9, R9 ;  /* 0x0000000900097305 */ /* 0x000e22000020f000 */
[----:B------:R-:W-:Y:S01]  /*04b0*/  IMAD.IADD R7, R0, 0x1, -R7 ;  /* 0x0000000100077824 */ /* 0x000fe200078e0a07 */
[----:B------:R-:W1:Y:S01]  /*04c0*/  @!UP0 S2UR UR7, SR_CgaCtaId ;  /* 0x00000000000789c3 */ /* 0x000e620000008800 */
[----:B------:R-:W-:Y:S01]  /*04d0*/  FMUL R12, R3, UR4 ;  /* 0x00000004030c7c20 */ /* 0x000fe20008400000 */
[----:B------:R-:W-:Y:S01]  /*04e0*/  UMOV UR4, 0x20 ;  /* 0x0000002000047882 */ /* 0x000fe20000000000 */
[----:B------:R-:W-:Y:S01]  /*04f0*/  IMAD R8, R8, 0x4, R7 ;  /* 0x0000000408087824 */ /* 0x000fe200078e0207 */
[----:B------:R-:W-:Y:S01]  /*0500*/  @!UP0 UMOV UR6, 0x400 ;  /* 0x0000040000068882 */ /* 0x000fe20000000000 */
[----:B------:R-:W-:-:S04]  /*0510*/  @!UP0 UIADD3 UR4, -UR4, 0x100000, URZ ;  /* 0x0010000004048890 */ /* 0x000fc8000fffe13f */
[----:B------:R-:W-:Y:S02]  /*0520*/  @!UP0 USHF.L.U32 UR5, UR4, 0xb, URZ ;  /* 0x0000000b04058899 */ /* 0x000fe4000800063f */
[----:B------:R-:W-:Y:S01]  /*0530*/  @!UP0 USHF.L.U32 UR4, UR4, 0x1, URZ ;  /* 0x0000000104048899 */ /* 0x000fe2000800063f */
[----:B---3--:R-:W-:Y:S01]  /*0540*/  ISETP.EQ.U32.AND P2, PT, R13, 0x1, PT ;  /* 0x000000010d00780c */ /* 0x008fe20003f42070 */
[----:B------:R-:W3:Y:S01]  /*0550*/  F2I.U32.TRUNC.NTZ R12, R12 ;  /* 0x0000000c000c7305 */ /* 0x000ee2000020f000 */
[----:B------:R-:W-:Y:S01]  /*0560*/  LEA.HI R0, R8, R8, RZ, 0x1 ;  /* 0x0000000808007211 */ /* 0x000fe200078f08ff */
[----:B------:R-:W5:Y:S03]  /*0570*/  LDC R7, c[0x0][0x148] ;  /* 0x00005200ff077b82 */ /* 0x000f660000000800 */
[----:B------:R-:W-:Y:S01]  /*0580*/  LOP3.LUT R11, R0, 0xfffffffe, RZ, 0xc0, !PT ;  /* 0xfffffffe000b7812 */ /* 0x000fe200078ec0ff */
[----:B0-----:R-:W-:Y:S01]  /*0590*/  IMAD.MOV R15, RZ, RZ, -R9 ;  /* 0x000000ffff0f7224 */ /* 0x001fe200078e0a09 */
[----:B------:R-:W-:-:S03]  /*05a0*/  SHF.R.S32.HI R9, RZ, 0x1f, R2 ;  /* 0x0000001fff097819 */ /* 0x000fc60000011402 */
[----:B--2---:R-:W-:Y:S01]  /*05b0*/  IMAD R3, R10, R15, UR8 ;  /* 0x000000080a037e24 */ /* 0x004fe2000f8e020f */
[----:B------:R-:W-:Y:S01]  /*05c0*/  LEA.HI R9, R9, R2, RZ, 0x2 ;  /* 0x0000000209097211 */ /* 0x000fe200078f10ff */
[C---:B------:R-:W-:Y:S02]  /*05d0*/  IMAD.IADD R0, R8.reuse, 0x1, -R11 ;  /* 0x0000000108007824 */ /* 0x040fe400078e0a0b */
[----:B------:R-:W-:Y:S01]  /*05e0*/  IMAD.SHL.U32 R11, R8, 0x4, RZ ;  /* 0x00000004080b7824 */ /* 0x000fe200078e00ff */
[----:B------:R-:W-:Y:S01]  /*05f0*/  LOP3.LUT R9, R9, 0xfffffffc, RZ, 0xc0, !PT ;  /* 0xfffffffc09097812 */ /* 0x000fe200078ec0ff */
[----:B---3--:R-:W-:Y:S01]  /*0600*/  IMAD.MOV R24, RZ, RZ, -R12 ;  /* 0x000000ffff187224 */ /* 0x008fe200078e0a0c */
[----:B------:R-:W-:Y:S01]  /*0610*/  ISETP.NE.AND P4, PT, R0, R3, PT ;  /* 0x000000030000720c */ /* 0x000fe20003f85270 */
[----:B-1----:R-:W-:Y:S01]  /*0620*/  @!UP0 ULEA UR6, UR7, UR6, 0x18 ;  /* 0x0000000607068291 */ /* 0x002fe2000f8ec03f */
[----:B------:R-:W-:Y:S01]  /*0630*/  LOP3.LUT R152, R8, 0xc, R11, 0x78, !PT ;  /* 0x0000000c08987812 */ /* 0x000fe200078e780b */
[----:B------:R-:W-:Y:S01]  /*0640*/  IMAD.IADD R0, R2, 0x1, -R9 ;  /* 0x0000000102007824 */ /* 0x000fe200078e0a09 */
[----:B------:R-:W-:Y:S01]  /*0650*/  VOTEU.ALL UP0, P0 ;  /* 0x00000000003f7886 */ /* 0x000fe20000000000 */
[----:B------:R-:W-:Y:S01]  /*0660*/  LOP3.LUT P0, RZ, R6, 0x7, RZ, 0xc0, !PT ;  /* 0x0000000706ff7812 */ /* 0x000fe2000780c0ff */
[----:B------:R-:W-:-:S02]  /*0670*/  VIADD R6, R5, 0xffffffff ;  /* 0xffffffff05067836 */ /* 0x000fc40000000000 */
[----:B------:R-:W-:Y:S01]  /*0680*/  ISETP.NE.AND P1, PT, R0, 0x3, PT ;  /* 0x000000030000780c */ /* 0x000fe20003f25270 */
[----:B-----5:R-:W-:Y:S01]  /*0690*/  IMAD R9, R7, R24, R4 ;  /* 0x0000001807097224 */ /* 0x020fe200078e0204 */
[----:B------:R-:W-:Y:S02]  /*06a0*/  ISETP.LT.U32.AND P0, PT, R152, 0x2, !P0 ;  /* 0x000000029800780c */ /* 0x000fe40004701070 */
[----:B------:R-:W-:Y:S01]  /*06b0*/  ISETP.EQ.OR P1, PT, R0, RZ, !P1 ;  /* 0x000000ff0000720c */ /* 0x000fe20004f22670 */
[----:B------:R-:W0:Y:S02]  /*06c0*/  FENCE.VIEW.ASYNC.S ;  /* 0x00000000000073c6 */ /* 0x000e240000000000 */
[----:B0-----:R0:W1:Y:S01]  /*06d0*/  @!UP0 SYNCS.EXCH.64 URZ, [UR6+0x40], UR4 ;  /* 0x00004004063f85b2 */ /* 0x0010620008000100 */
[----:B------:R-:W-:Y:S02]  /*06e0*/  @P4 LEA.HI R2, R152, R152, RZ, 0x1 ;  /* 0x0000009898024211 */ /* 0x000fe400078f08ff */
[----:B------:R-:W-:-:S02]  /*06f0*/  ISETP.EQ.AND P1, PT, R5, RZ, P1 ;  /* 0x000000ff0500720c */ /* 0x000fc40000f22270 */
[----:B------:R-:W-:Y:S02]  /*0700*/  @P4 SHF.R.S32.HI R2, RZ, 0x1, R2 ;  /* 0x00000001ff024819 */ /* 0x000fe40000011402 */
[----:B------:R-:W-:Y:S02]  /*0710*/  ISETP.GE.U32.AND P6, PT, R6, 0x2, PT ;  /* 0x000000020600780c */ /* 0x000fe40003fc6070 */
[----:B------:R-:W-:Y:S02]  /*0720*/  @P4 ISETP.NE.AND P5, PT, R2, R9, PT ;  /* 0x000000090200420c */ /* 0x000fe40003fa5270 */
[----:B------:R-:W-:Y:S02]  /*0730*/  SEL R9, RZ, 0x1, !P0 ;  /* 0x00000001ff097807 */ /* 0x000fe40004000000 */
[----:B------:R-:W-:Y:S02]  /*0740*/  @P4 SEL R22, RZ, 0x1, P5 ;  /* 0x00000001ff164807 */ /* 0x000fe40002800000 */
[----:B------:R-:W-:Y:S01]  /*0750*/  SEL R19, RZ, 0x1, !P1 ;  /* 0x00000001ff137807 */ /* 0x000fe20004800000 */
[----:B------:R0:W2:Y:S01]  /*0760*/  @!UP1 SYNCS.EXCH.64 URZ, [UR6+0x48], UR4 ;  /* 0x00004804063f95b2 */ /* 0x0000a20008000100 */
[----:B------:R-:W-:Y:S01]  /*0770*/  LOP3.LUT R22, R22, R9, RZ, 0xc0, !PT ;  /* 0x0000000916167212 */ /* 0x000fe200078ec0ff */
[----:B------:R-:W-:Y:S01]  /*0780*/  NOP ;  /* 0x0000000000007918 */ /* 0x000fe20000000000 */
[----:B------:R-:W-:Y:S01]  /*0790*/  SEL R19, R19, 0x2, P6 ;  /* 0x0000000213137807 */ /* 0x000fe20003000000 */
[----:B------:R-:W-:Y:S06]  /*07a0*/  @!P2 BRA `(.L_x_3) ;  /* 0x000000000008a947 */ /* 0x000fec0003800000 */
[----:B-12-4-:R-:W-:Y:S01]  /*07b0*/  UCGABAR_ARV ;  /* 0x00000000000079c7 */ /* 0x016fe20008000000 */
[----:B------:R-:W-:Y:S05]  /*07c0*/  BRA `(.L_x_4) ;  /* 0x0000000000047947 */ /* 0x000fea0003800000 */
.L_x_3:
[----:B-12-4-:R-:W-:Y:S01]  /*07d0*/  NOP ;  /* 0x0000000000007918 */ /* 0x016fe20000000000 */
.L_x_4:
[----:B------:R-:W1:Y:S01]  /*07e0*/  LDC R2, c[0x0][0x65c] ;  /* 0x00019700ff027b82 */ /* 0x000e620000000800 */
[----:B------:R-:W-:Y:S02]  /*07f0*/  IMAD.U32 R8, RZ, RZ, UR8 ;  /* 0x00000008ff087e24 */ /* 0x000fe4000f8e00ff */
[----:B------:R-:W-:Y:S01]  /*0800*/  IMAD.MOV.U32 R9, RZ, RZ, RZ ;  /* 0x000000ffff097224 */ /* 0x000fe200078e00ff */
[----:B-1----:R-:W-:-:S04]  /*0810*/  ISETP.NE.AND P1, PT, R2, 0x1, PT ;  /* 0x000000010200780c */ /* 0x002fc80003f25270 */
[----:B------:R-:W-:-:S09]  /*0820*/  P2R R5, PR, RZ, 0x2 ;  /* 0x00000002ff057803 */ /* 0x000fd20000000000 */
[----:B------:R-:W1:Y:S01]  /*0830*/  @P1 LDC R17, c[0x0][0x10] ;  /* 0x00000400ff111b82 */ /* 0x000e620000000800 */
[----:B------:R-:W-:Y:S02]  /*0840*/  @P1 IMAD.MOV.U32 R5, RZ, RZ, RZ ;  /* 0x000000ffff051224 */ /* 0x000fe400078e00ff */
[----:B------:R-:W-:-:S05]  /*0850*/  @P1 IMAD.MOV.U32 R13, RZ, RZ, RZ ;  /* 0x000000ffff0d1224 */ /* 0x000fca00078e00ff */
[----:B------:R-:W2:Y:S01]  /*0860*/  @!P1 LDC R11, c[0x0][0xc] ;  /* 0x00000300ff0b9b82 */ /* 0x000ea20000000800 */
[----:B-1----:R-:W-:-:S04]  /*0870*/  @P1 IMAD.WIDE.U32 R16, R17, UR8, R4 ;  /* 0x0000000811101c25 */ /* 0x002fc8000f8e0004 */
[----:B------:R-:W-:Y:S02]  /*0880*/  @P1 IMAD.IADD R17, R17, 0x1, R13 ;  /* 0x0000000111111824 */ /* 0x000fe400078e020d */
[----:B--2---:R-:W-:-:S04]  /*0890*/  @!P1 IMAD.WIDE.U32 R8, R4, R11, R8 ;  /* 0x0000000b04089225 */ /* 0x004fc800078e0008 */
[----:B------:R-:W-:Y:S02]  /*08a0*/  @!P1 IMAD.MOV.U32 R16, RZ, RZ, R8 ;  /* 0x000000ffff109224 */ /* 0x000fe400078e0008 */
[----:B------:R-:W-:Y:S01]  /*08b0*/  @!P1 IMAD.MOV.U32 R17, RZ, RZ, R9 ;  /* 0x000000ffff119224 */ /* 0x000fe200078e0009 */
[----:B------:R-:W-:Y:S06]  /*08c0*/  @!P2 BRA `(.L_x_5) ;  /* 0x00000000000ca947 */ /* 0x000fec0003800000 */
[----:B------:R-:W-:Y:S01]  /*08d0*/  UCGABAR_WAIT ;  /* 0x0000000000007dc7 */ /* 0x000fe20008000000 */
[----:B------:R-:W-:Y:S01]  /*08e0*/  CCTL.IVALL ;  /* 0x00000000ff00798f */ /* 0x000fe20002000000 */
[----:B------:R-:W-:Y:S05]  /*08f0*/  BRA `(.L_x_6) ;  /* 0x0000000000047947 */ /* 0x000fea0003800000 */
.L_x_5:
[----:B------:R-:W-:Y:S06]  /*0900*/  BAR.SYNC.DEFER_BLOCKING 0x0 ;  /* 0x0000000000007b1d */ /* 0x000fec0000010000 */
.L_x_6:
[----:B------:R-:W-:Y:S05]  /*0910*/  @!P3 BRA `(.L_x_7) ;  /* 0x000000a80000b947 */ /* 0x000fea0003800000 */
[----:B------:R-:W-:-:S13]  /*0920*/  ISETP.GT.U32.AND P0, PT, R6, 0x1, PT ;  /* 0x000000010600780c */ /* 0x000fda0003f04070 */
[----:B0-----:R-:W-:Y:S05]  /*0930*/  @P0 EXIT ;  /* 0x000000000000094d */ /* 0x001fea0003800000 */
[----:B------:R-:W-:Y:S01]  /*0940*/  ULDC.64 UR4, c[0x0][0x650] ;  /* 0x0001940000047ab9 */ /* 0x000fe20000000a00 */
[----:B------:R-:W-:Y:S01]  /*0950*/  PRMT R0, RZ, 0x7610, R0 ;  /* 0x00007610ff007816 */ /* 0x000fe20000000000 */
[----:B------:R-:W-:Y:S01]  /*0960*/  IMAD.MOV.U32 R153, RZ, RZ, -0x1 ;  /* 0xffffffffff997424 */ /* 0x000fe200078e00ff */
[----:B------:R-:W-:Y:S01]  /*0970*/  ISETP.GE.U32.AND P0, PT, R16, UR4, PT ;  /* 0x0000000410007c0c */ /* 0x000fe2000bf06070 */
[----:B------:R-:W-:Y:S02]  /*0980*/  IMAD.MOV.U32 R154, RZ, RZ, -0x1 ;  /* 0xffffffffff9a7424 */ /* 0x000fe400078e00ff */
[----:B------:R-:W-:Y:S01]  /*0990*/  IMAD.MOV.U32 R23, RZ, RZ, -0x1 ;  /* 0xffffffffff177424 */ /* 0x000fe200078e00ff */
[----:B------:R-:W-:-:S13]  /*09a0*/  ISETP.GE.U32.AND.EX P0, PT, R17, UR5, PT, P0 ;  /* 0x0000000511007c0c */ /* 0x000fda000bf06100 */
[----:B------:R-:W-:Y:S05]  /*09b0*/  @P0 BRA `(.L_x_8) ;  /* 0x00000004002c0947 */ /* 0x000fea0003800000 */
[----:B------:R-:W0:Y:S01]  /*09c0*/  LDC.64 R20, c[0x0][0x628] ;  /* 0x00018a00ff147b82 */ /* 0x000e220000000a00 */
[----:B------:R-:W-:Y:S02]  /*09d0*/  IMAD.MOV.U32 R8, RZ, RZ, R16 ;  /* 0x000000ffff087224 */ /* 0x000fe400078e0010 */
[----:B------:R-:W-:-:S05]  /*09e0*/  IMAD.MOV.U32 R9, RZ, RZ, R17 ;  /* 0x000000ffff097224 */ /* 0x000fca00078e0011 */
[----:B------:R-:W1:Y:S08]  /*09f0*/  LDC R0, c[0x0][0x630] ;  /* 0x00018c00ff007b82 */ /* 0x000e700000000800 */
[----:B------:R-:W2:Y:S01]  /*0a00*/  LDC.64 R26, c[0x0][0x620] ;  /* 0x00018800ff1a7b82 */ /* 0x000ea20000000a00 */
[----:B0-----:R-:W-:-:S04]  /*0a10*/  ISETP.NE.U32.AND P0, PT, R20, RZ, PT ;  /* 0x000000ff1400720c */ /* 0x001fc80003f05070 */
[----:B------:R-:W-:-:S13]  /*0a20*/  ISETP.NE.AND.EX P0, PT, R21, RZ, PT, P0 ;  /* 0x000000ff1500720c */ /* 0x000fda0003f05300 */
[----:B-12---:R-:W-:Y:S05]  /*0a30*/  @!P0 BRA `(.L_x_9) ;  /* 0x0000000000288947 */ /* 0x006fea0003800000 */
[----:B------:R-:W0:Y:S02]  /*0a40*/  LDC R13, c[0x0][0x634] ;  /* 0x00018d00ff0d7b82 */ /* 0x000e240000000800 */
[----:B0-----:R-:W-:-:S05]  /*0a50*/  IADD3 R13, P0, R16, R13, RZ ;  /* 0x0000000d100d7210 */ /* 0x001fca0007f1e0ff */
[----:B------:R-:W-:-:S04]  /*0a60*/  IMAD.X R15, RZ, RZ, R17, P0 ;  /* 0x000000ffff0f7224 */ /* 0x000fc800000e0611 */
[----:B------:R-:W-:-:S04]  /*0a70*/  IMAD.WIDE.U32 R8, R15, R20, RZ ;  /* 0x000000140f087225 */ /* 0x000fc800078e00ff */
[----:B------:R-:W-:-:S04]  /*0a80*/  IMAD.WIDE.U32 R10, P0, R13, R21, R8 ;  /* 0x000000150d0a7225 */ /* 0x000fc80007800008 */
[----:B------:R-:W-:-:S04]  /*0a90*/  IMAD.WIDE.U32 R8, R13, R20, RZ ;  /* 0x000000140d087225 */ /* 0x000fc800078e00ff */
[----:B------:R-:W-:Y:S01]  /*0aa0*/  IMAD.X R13, RZ, RZ, RZ, P0 ;  /* 0x000000ffff0d7224 */ /* 0x000fe200000e06ff */
[----:B------:R-:W-:Y:S01]  /*0ab0*/  IADD3 RZ, P0, R9, R10, RZ ;  /* 0x0000000a09ff7210 */ /* 0x000fe20007f1e0ff */
[----:B------:R-:W-:-:S04]  /*0ac0*/  IMAD.MOV.U32 R12, RZ, RZ, R11 ;  /* 0x000000ffff0c7224 */ /* 0x000fc800078e000b */
[----:B------:R-:W-:-:S08]  /*0ad0*/  IMAD.WIDE.U32.X R8, R15, R21, R12, P0 ;  /* 0x000000150f087225 */ /* 0x000fd000000e040c */
.L_x_9:
[----:B------:R-:W0:Y:S01]  /*0ae0*/  LDC.64 R20, c[0x0][0x640] ;  /* 0x00019000ff147b82 */ /* 0x000e220000000a00 */
[--C-:B------:R-:W-:Y:S01]  /*0af0*/  SHF.R.U64 R28, R8, R0, R9.reuse ;  /* 0x00000000081c7219 */ /* 0x100fe20000001209 */
[----:B------:R-:W-:Y:S01]  /*0b00*/  IMAD R30, R7, R24, R4 ;  /* 0x00000018071e7224 */ /* 0x000fe200078e0204 */
[----:B------:R-:W-:Y:S01]  /*0b10*/  SHF.R.U32.HI R0, RZ, R0, R9 ;  /* 0x00000000ff007219 */ /* 0x000fe20000011609 */
[----:B------:R-:W-:Y:S01]  /*0b20*/  IMAD.MOV.U32 R23, RZ, RZ, 0x1 ;  /* 0x00000001ff177424 */ /* 0x000fe200078e00ff */
[----:B------:R-:W-:-:S03]  /*0b30*/  IADD3 R5, P0, RZ, -R28, RZ ;  /* 0x8000001cff057210 */ /* 0x000fc60007f1e0ff */
[----:B------:R-:W1:Y:S02]  /*0b40*/  LDC R6, c[0x0][0x618] ;  /* 0x00018600ff067b82 */ /* 0x000e640000000800 */
[----:B------:R-:W-:-:S04]  /*0b50*/  IMAD.X R9, RZ, RZ, ~R0, P0 ;  /* 0x000000ffff097224 */ /* 0x000fc800000e0e00 */
[-C--:B------:R-:W-:Y:S02]  /*0b60*/  IMAD R0, R9, R26.reuse, RZ ;  /* 0x0000001a09007224 */ /* 0x080fe400078e02ff */
[----:B------:R-:W2:Y:S01]  /*0b70*/  LDC R11, c[0x0][0x608] ;  /* 0x00018200ff0b7b82 */ /* 0x000ea20000000800 */
[----:B------:R-:W-:-:S04]  /*0b80*/  IMAD.WIDE.U32 R8, R5, R26, R16 ;  /* 0x0000001a05087225 */ /* 0x000fc800078e0010 */
[----:B------:R-:W-:-:S03]  /*0b90*/  IMAD R5, R5, R27, R0 ;  /* 0x0000001b05057224 */ /* 0x000fc600078e0200 */
[----:B------:R-:W3:Y:S01]  /*0ba0*/  LDC R12, c[0x0][0x658] ;  /* 0x00019600ff0c7b82 */ /* 0x000ee20000000800 */
[----:B0-----:R-:W-:Y:S01]  /*0bb0*/  ISETP.NE.U32.AND P0, PT, R20, RZ, PT ;  /* 0x000000ff1400720c */ /* 0x001fe20003f05070 */
[----:B------:R-:W-:Y:S02]  /*0bc0*/  IMAD.IADD R5, R9, 0x1, R5 ;  /* 0x0000000109057824 */ /* 0x000fe400078e0205 */
[----:B------:R-:W-:Y:S01]  /*0bd0*/  IMAD.MOV.U32 R9, RZ, RZ, -0x1 ;  /* 0xffffffffff097424 */ /* 0x000fe200078e00ff */
[----:B------:R-:W-:-:S03]  /*0be0*/  ISETP.NE.AND.EX P0, PT, R21, RZ, PT, P0 ;  /* 0x000000ff1500720c */ /* 0x000fc60003f05300 */
[----:B------:R-:W0:Y:S01]  /*0bf0*/  LDC R15, c[0x0][0x600] ;  /* 0x00018000ff0f7b82 */ /* 0x000e220000000800 */
[-CC-:B-1----:R-:W-:Y:S02]  /*0c00*/  SHF.R.U64 R13, R8, R6.reuse, R5.reuse ;  /* 0x00000006080d7219 */ /* 0x182fe40000001205 */
[----:B------:R-:W-:-:S05]  /*0c10*/  SHF.R.U32.HI R0, RZ, R6, R5 ;  /* 0x00000006ff007219 */ /* 0x000fca0000011605 */
[----:B------:R-:W1:Y:S01]  /*0c20*/  LDC R14, c[0x0][0x648] ;  /* 0x00019200ff0e7b82 */ /* 0x000e620000000800 */
[-CC-:B--2---:R-:W-:Y:S02]  /*0c30*/  SHF.R.U64 R27, R13, R11.reuse, R0.reuse ;  /* 0x0000000b0d1b7219 */ /* 0x184fe40000001200 */
[----:B------:R-:W-:-:S05]  /*0c40*/  SHF.R.U32.HI R5, RZ, R11, R0 ;  /* 0x0000000bff057219 */ /* 0x000fca0000011600 */
[----:B------:R-:W2:Y:S01]  /*0c50*/  LDC R26, c[0x0][0x638] ;  /* 0x00018e00ff1a7b82 */ /* 0x000ea20000000800 */
[-CC-:B---3--:R-:W-:Y:S02]  /*0c60*/  SHF.R.U64 R24, R27, R12.reuse, R5.reuse ;  /* 0x0000000c1b187219 */ /* 0x188fe40000001205 */
[-C--:B------:R-:W-:Y:S02]  /*0c70*/  SHF.L.U32 R0, R9, R12.reuse, RZ ;  /* 0x0000000c09007219 */ /* 0x080fe400000006ff */
[----:B------:R-:W-:Y:S01]  /*0c80*/  SHF.R.U32.HI R5, RZ, R12, R5 ;  /* 0x0000000cff057219 */ /* 0x000fe20000011605 */
[----:B------:R-:W-:Y:S01]  /*0c90*/  IMAD.MOV.U32 R4, RZ, RZ, R24 ;  /* 0x000000ffff047224 */ /* 0x000fe200078e0018 */
[----:B------:R-:W-:Y:S01]  /*0ca0*/  LOP3.LUT R10, RZ, R0, RZ, 0x33, !PT ;  /* 0x00000000ff0a7212 */ /* 0x000fe200078e33ff */
[----:B------:R-:W3:Y:S01]  /*0cb0*/  LDC R25, c[0x0][0x610] ;  /* 0x00018400ff197b82 */ /* 0x000ee20000000800 */
[----:B------:R-:W-:Y:S05]  /*0cc0*/  @!P0 BRA `(.L_x_10) ;  /* 0x0000000000288947 */ /* 0x000fea0003800000 */
[----:B------:R-:W4:Y:S02]  /*0cd0*/  LDC R9, c[0x0][0x64c] ;  /* 0x00019300ff097b82 */ /* 0x000f240000000800 */
[----:B----4-:R-:W-:-:S05]  /*0ce0*/  IADD3 R9, P0, R24, R9, RZ ;  /* 0x0000000918097210 */ /* 0x010fca0007f1e0ff */
        /* <DEDUP_REMOVED lines=8> */
.L_x_10:
[----:B-1----:R-:W-:Y:S01]  /*0d70*/  SHF.R.U64 R4, R4, R14, R5 ;  /* 0x0000000e04047219 */ /* 0x002fe20000001205 */
[----:B0-----:R-:W-:Y:S01]  /*0d80*/  VIADD R6, R15, 0xffffffff ;  /* 0xffffffff0f067836 */ /* 0x001fe20000000000 */
[----:B------:R-:W-:Y:S01]  /*0d90*/  SHF.L.U32 R0, R23, R12, RZ ;  /* 0x0000000c17007219 */ /* 0x000fe200000006ff */
[----:B------:R-:W-:Y:S01]  /*0da0*/  IMAD.MOV.U32 R23, RZ, RZ, R28 ;  /* 0x000000ffff177224 */ /* 0x000fe200078e001c */
[----:B------:R-:W-:Y:S01]  /*0db0*/  LOP3.LUT R5, R27, R10, RZ, 0xc0, !PT ;  /* 0x0000000a1b057212 */ /* 0x000fe200078ec0ff */
[----:B------:R-:W-:Y:S01]  /*0dc0*/  IMAD.MOV R7, RZ, RZ, -R4 ;  /* 0x000000ffff077224 */ /* 0x000fe200078e0a04 */
[----:B------:R-:W-:Y:S02]  /*0dd0*/  SEL R3, R3, R30, !P1 ;  /* 0x0000001e03037207 */ /* 0x000fe40004800000 */
[----:B------:R-:W-:Y:S01]  /*0de0*/  LOP3.LUT R6, R13, R6, RZ, 0xc0, !PT ;  /* 0x000000060d067212 */ /* 0x000fe200078ec0ff */
[----:B------:R-:W-:Y:S02]  /*0df0*/  IMAD R4, R0, R4, R5 ;  /* 0x0000000400047224 */ /* 0x000fe400078e0205 */
[----:B--2---:R-:W-:-:S02]  /*0e00*/  IMAD R0, R7, R26, R24 ;  /* 0x0000001a07007224 */ /* 0x004fc400078e0218 */
[----:B---3--:R-:W-:Y:S02]  /*0e10*/  IMAD R3, R4, R25, R3 ;  /* 0x0000001904037224 */ /* 0x008fe400078e0203 */
[----:B------:R-:W-:Y:S02]  /*0e20*/  IMAD.MOV.U32 R5, RZ, RZ, 0x1 ;  /* 0x00000001ff057424 */ /* 0x000fe400078e00ff */
[----:B------:R-:W-:-:S03]  /*0e30*/  IMAD R4, R0, R15, R6 ;  /* 0x0000000f00047224 */ /* 0x000fc600078e0206 */
[----:B------:R-:W-:Y:S02]  /*0e40*/  PRMT R0, R5, 0x7610, R0 ;  /* 0x0000761005007816 */ /* 0x000fe40000000000 */
[----:B------:R-:W-:Y:S02]  /*0e50*/  SEL R154, R4, R3, !P1 ;  /* 0x00000003049a7207 */ /* 0x000fe40004800000 */
[----:B------:R-:W-:-:S07]  /*0e60*/  SEL R153, R3, R4, !P1 ;  /* 0x0000000403997207 */ /* 0x000fce0004800000 */
.L_x_8:
[----:B------:R-:W-:-:S08]  /*0e70*/  NOP ;  /* 0x0000000000007918 */ /* 0x000fd00000000000 */
[----:B------:R-:W0:Y:S02]  /*0e80*/  USETMAXREG.TRY_ALLOC.CTAPOOL UP0, 0xe8 ;  /* 0x000000e8000079c8 */ /* 0x000e240008000600 */
[----:B0-----:R-:W-:-:S13]  /*0e90*/  PLOP3.LUT P0, PT, PT, PT, UP0, 0x80, 0x0 ;  /* 0x000000000000781c */ /* 0x001fda0003f0f008 */
[----:B------:R-:W-:Y:S05]  /*0ea0*/  @!P0 BRA `(.L_x_8) ;  /* 0xfffffffc00f08947 */ /* 0x000fea000383ffff */
[----:B------:R-:W-:Y:S01]  /*0eb0*/  ULDC.64 UR4, c[0x0][0x598] ;  /* 0x0001660000047ab9 */ /* 0x000fe20000000a00 */
[----:B------:R-:W-:Y:S01]  /*0ec0*/  ULDC.64 UR36, c[0x0][0x208] ;  /* 0x0000820000247ab9 */ /* 0x000fe20000000a00 */
[----:B------:R-:W-:-:S04]  /*0ed0*/  ISETP.NE.U32.AND P0, PT, RZ, UR4, PT ;  /* 0x00000004ff007c0c */ /* 0x000fc8000bf05070 */
[----:B------:R-:W-:-:S13]  /*0ee0*/  ISETP.NE.AND.EX P0, PT, RZ, UR5, PT, P0 ;  /* 0x00000005ff007c0c */ /* 0x000fda000bf05300 */
[----:B------:R-:W-:Y:S05]  /*0ef0*/  @!P0 BRA `(.L_x_11) ;  /* 0x00000000001c8947 */ /* 0x000fea0003800000 */
[----:B------:R-:W0:Y:S02]  /*0f00*/  LDC.64 R4, c[0x0][0x598] ;  /* 0x00016600ff047b82 */ /* 0x000e240000000a00 */
[----:B0-----:R-:W2:Y:S02]  /*0f10*/  LDG.E.64 R4, desc[UR36][R4.64] ;  /* 0x0000002404047981 */ /* 0x001ea4000c1e1b00 */
[----:B--2---:R-:W-:-:S04]  /*0f20*/  ISETP.NE.U32.AND P0, PT, R4, RZ, PT ;  /* 0x000000ff0400720c */ /* 0x004fc80003f05070 */
[----:B------:R-:W-:-:S13]  /*0f30*/  ISETP.NE.AND.EX P0, PT, R5, RZ, PT, P0 ;  /* 0x000000ff0500720c */ /* 0x000fda0003f05300 */
[----:B------:R-:W-:Y:S05]  /*0f40*/  @!P0 BRA `(.L_x_11) ;  /* 0x0000000000088947 */ /* 0x000fea0003800000 */
[----:B------:R0:W5:Y:S01]  /*0f50*/  LD.E R155, desc[UR36][R4.64] ;  /* 0x00000024049b7980 */ /* 0x000162000c101900 */
[----:B------:R-:W-:Y:S05]  /*0f60*/  BRA `(.L_x_12) ;  /* 0x0000000000247947 */ /* 0x000fea0003800000 */
.L_x_11:
[----:B------:R-:W-:Y:S02]  /*0f70*/  ULDC.64 UR4, c[0x0][0x588] ;  /* 0x0001620000047ab9 */ /* 0x000fe40000000a00 */
[----:B------:R-:W-:-:S04]  /*0f80*/  ISETP.NE.U32.AND P0, PT, RZ, UR4, PT ;  /* 0x00000004ff007c0c */ /* 0x000fc8000bf05070 */
[----:B------:R-:W-:-:S13]  /*0f90*/  ISETP.NE.AND.EX P0, PT, RZ, UR5, PT, P0 ;  /* 0x00000005ff007c0c */ /* 0x000fda000bf05300 */
[----:B------:R-:W-:Y:S05]  /*0fa0*/  @!P0 BRA `(.L_x_13) ;  /* 0x00000000000c8947 */ /* 0x000fea0003800000 */
[----:B------:R-:W0:Y:S02]  /*0fb0*/  LDC.64 R4, c[0x0][0x588] ;  /* 0x00016200ff047b82 */ /* 0x000e240000000a00 */
[----:B0-----:R1:W5:Y:S01]  /*0fc0*/  LDG.E R155, desc[UR36][R4.64] ;  /* 0x00000024049b7981 */ /* 0x001362000c1e1900 */
[----:B------:R-:W-:Y:S05]  /*0fd0*/  BRA `(.L_x_12) ;  /* 0x0000000000087947 */ /* 0x000fea0003800000 */
.L_x_13:
[----:B------:R-:W-:Y:S02]  /*0fe0*/  ULDC UR4, c[0x0][0x580] ;  /* 0x0001600000047ab9 */ /* 0x000fe40000000800 */
[----:B------:R-:W-:-:S07]  /*0ff0*/  IMAD.U32 R155, RZ, RZ, UR4 ;  /* 0x00000004ff9b7e24 */ /* 0x000fce000f8e00ff */
.L_x_12:
[----:B------:R-:W-:Y:S02]  /*1000*/  ULDC.64 UR4, c[0x0][0x5a0] ;  /* 0x0001680000047ab9 */ /* 0x000fe40000000a00 */
[----:B------:R-:W-:-:S04]  /*1010*/  ISETP.NE.U32.AND P0, PT, RZ, UR4, PT ;  /* 0x00000004ff007c0c */ /* 0x000fc8000bf05070 */
[----:B------:R-:W-:-:S13]  /*1020*/  ISETP.NE.AND.EX P0, PT, RZ, UR5, PT, P0 ;  /* 0x00000005ff007c0c */ /* 0x000fda000bf05300 */
[----:B------:R-:W-:Y:S05]  /*1030*/  @!P0 BRA `(.L_x_14) ;  /* 0x00000000001c8947 */ /* 0x000fea0003800000 */
[----:B01----:R-:W0:Y:S02]  /*1040*/  LDC.64 R4, c[0x0][0x5a0] ;  /* 0x00016800ff047b82 */ /* 0x003e240000000a00 */
[----:B0-----:R-:W2:Y:S02]  /*1050*/  LDG.E.64 R4, desc[UR36][R4.64] ;  /* 0x0000002404047981 */ /* 0x001ea4000c1e1b00 */
[----:B--2---:R-:W-:-:S04]  /*1060*/  ISETP.NE.U32.AND P0, PT, R4, RZ, PT ;  /* 0x000000ff0400720c */ /* 0x004fc80003f05070 */
[----:B------:R-:W-:-:S13]  /*1070*/  ISETP.NE.AND.EX P0, PT, R5, RZ, PT, P0 ;  /* 0x000000ff0500720c */ /* 0x000fda0003f05300 */
[----:B------:R-:W-:Y:S05]  /*1080*/  @!P0 BRA `(.L_x_14) ;  /* 0x0000000000088947 */ /* 0x000fea0003800000 */
[----:B------:R0:W5:Y:S01]  /*1090*/  LD.E R156, desc[UR36][R4.64] ;  /* 0x00000024049c7980 */ /* 0x000162000c101900 */
[----:B------:R-:W-:Y:S05]  /*10a0*/  BRA `(.L_x_15) ;  /* 0x0000000000247947 */ /* 0x000fea0003800000 */
.L_x_14:
[----:B------:R-:W-:Y:S02]  /*10b0*/  ULDC.64 UR4, c[0x0][0x590] ;  /* 0x0001640000047ab9 */ /* 0x000fe40000000a00 */
[----:B------:R-:W-:-:S04]  /*10c0*/  ISETP.NE.U32.AND P0, PT, RZ, UR4, PT ;  /* 0x00000004ff007c0c */ /* 0x000fc8000bf05070 */
[----:B------:R-:W-:-:S13]  /*10d0*/  ISETP.NE.AND.EX P0, PT, RZ, UR5, PT, P0 ;  /* 0x00000005ff007c0c */ /* 0x000fda000bf05300 */
[----:B------:R-:W-:Y:S05]  /*10e0*/  @!P0 BRA `(.L_x_16) ;  /* 0x00000000000c8947 */ /* 0x000fea0003800000 */
[----:B------:R-:W2:Y:S02]  /*10f0*/  LDC.64 R156, c[0x0][0x590] ;  /* 0x00016400ff9c7b82 */ /* 0x000ea40000000a00 */
[----:B--2---:R2:W5:Y:S01]  /*1100*/  LDG.E R156, desc[UR36][R156.64] ;  /* 0x000000249c9c7981 */ /* 0x004562000c1e1900 */
[----:B------:R-:W-:Y:S05]  /*1110*/  BRA `(.L_x_15) ;  /* 0x0000000000087947 */ /* 0x000fea0003800000 */
.L_x_16:
[----:B------:R-:W-:Y:S02]  /*1120*/  ULDC UR4, c[0x0][0x584] ;  /* 0x0001610000047ab9 */ /* 0x000fe40000000800 */
[----:B------:R-:W-:-:S07]  /*1130*/  IMAD.U32 R156, RZ, RZ, UR4 ;  /* 0x00000004ff9c7e24 */ /* 0x000fce000f8e00ff */
.L_x_15:
[----:B------:R-:W-:-:S13]  /*1140*/  LOP3.LUT P0, RZ, R0, 0xff, RZ, 0xc0, !PT ;  /* 0x000000ff00ff7812 */ /* 0x000fda000780c0ff */
[----:B------:R-:W-:Y:S05]  /*1150*/  @!P0 EXIT ;  /* 0x000000000000894d */ /* 0x000fea0003800000 */
[----:B------:R-:W-:Y:S01]  /*1160*/  ULDC UR4, c[0x0][0x28c] ;  /* 0x0000a30000047ab9 */ /* 0x000fe20000000800 */
[----:B------:R-:W-:Y:S01]  /*1170*/  LOP3.LUT R168, R19, 0x1, RZ, 0xfc, !PT ;  /* 0x0000000113a87812 */ /* 0x000fe200078efcff */
[----:B------:R-:W-:Y:S01]  /*1180*/  UIADD3 UR4, UR4, 0x3f, URZ ;  /* 0x0000003f04047890 */ /* 0x000fe2000fffe03f */
[----:B------:R-:W-:Y:S01]  /*1190*/  UMOV UR38, URZ ;  /* 0x0000003f00267c82 */ /* 0x000fe20008000000 */
[----:B------:R-:W-:Y:S02]  /*11a0*/  UMOV UR39, URZ ;  /* 0x0000003f00277c82 */ /* 0x000fe40008000000 */
[----:B------:R-:W-:-:S04]  /*11b0*/  USHF.R.S32.HI UR5, URZ, 0x1f, UR4 ;  /* 0x0000001f3f057899 */ /* 0x000fc80008011404 */
[----:B------:R-:W-:-:S04]  /*11c0*/  ULEA.HI UR5, UR5, UR4, URZ, 0x6 ;  /* 0x0000000405057291 */ /* 0x000fc8000f8f303f */
[----:B------:R-:W-:-:S12]  /*11d0*/  USHF.R.S32.HI UR40, URZ, 0x6, UR5 ;  /* 0x000000063f287899 */ /* 0x000fd80008011405 */
.L_x_290:
[----:B------:R-:W-:Y:S01]  /*11e0*/  LOP3.LUT R0, R18, 0x80, RZ, 0xc0, !PT ;  /* 0x0000008012007812 */ /* 0x000fe200078ec0ff */
[----:B---3--:R-:W3:Y:S01]  /*11f0*/  S2UR UR7, SR_CgaCtaId ;  /* 0x00000000000779c3 */ /* 0x008ee20000008800 */
[----:B------:R-:W-:Y:S02]  /*1200*/  UMOV UR6, 0x400 ;  /* 0x0000040000067882 */ /* 0x000fe40000000000 */
[----:B------:R-:W-:-:S06]  /*1210*/  SHF.R.U32.HI R0, RZ, 0x7, R0 ;  /* 0x00000007ff007819 */ /* 0x000fcc0000011600 */
[----:B----4-:R-:W4:Y:S01]  /*1220*/  SHFL.IDX PT, R0, R0, RZ, 0x1f ;  /* 0x00001fff00007589 */ /* 0x010f2200000e0000 */
[----:B---3--:R-:W-:Y:S01]  /*1230*/  ULEA UR6, UR7, UR6, 0x18 ;  /* 0x0000000607067291 */ /* 0x008fe2000f8ec03f */
[----:B----4-:R-:W-:-:S13]  /*1240*/  R2UR UR4, R0 ;  /* 0x00000000000472ca */ /* 0x010fda00000e0000 */
[----:B------:R-:W-:-:S04]  /*1250*/  ULEA.HI UR5, UR4, UR4, URZ, 0x1 ;  /* 0x0000000404057291 */ /* 0x000fc8000f8f083f */
[----:B------:R-:W-:-:S04]  /*1260*/  ULOP3.LUT UR5, UR5, 0x7fffe, URZ, 0xc0, !UPT ;  /* 0x0007fffe05057892 */ /* 0x000fc8000f8ec03f */
[----:B------:R-:W-:-:S03]  /*1270*/  UIADD3 UR5, UR4, -UR5, URZ ;  /* 0x8000000504057290 */ /* 0x000fc6000fffe03f */
[----:B------:R-:W-:Y:S01]  /*1280*/  ULDC UR4, c[0x0][0x28c] ;  /* 0x0000a30000047ab9 */ /* 0x000fe20000000800 */
[----:B------:R-:W-:Y:S01]  /*1290*/  ULEA UR5, UR5, UR6, 0xd ;  /* 0x0000000605057291 */ /* 0x000fe2000f8e683f */
[----:B------:R-:W-:-:S03]  /*12a0*/  ISETP.LT.AND P0, PT, RZ, UR4, PT ;  /* 0x00000004ff007c0c */ /* 0x000fc6000bf01270 */
[----:B------:R-:W-:-:S04]  /*12b0*/  UIADD3 UR5, UR5, 0x100, URZ ;  /* 0x0000010005057890 */ /* 0x000fc8000fffe03f */
[----:B------:R-:W-:-:S04]  /*12c0*/  USHF.R.U32.HI UR5, URZ, 0x4, UR5 ;  /* 0x000000043f057899 */ /* 0x000fc80008011605 */
[----:B------:R-:W-:Y:S02]  /*12d0*/  ULOP3.LUT UR41, UR5, 0x3fff, URZ, 0xc0, !UPT ;  /* 0x00003fff05297892 */ /* 0x000fe4000f8ec03f */
[----:B-12---:R-:W-:Y:S10]  /*12e0*/  @P0 BRA `(.L_x_17) ;  /* 0x0000000000400947 */ /* 0x006ff40003800000 */
[----:B------:R-:W-:Y:S01]  /*12f0*/  MOV R0, 0x0 ;  /* 0x0000000000007802 */ /* 0x000fe20000000f00 */
[----:B------:R-:W-:Y:S01]  /*1300*/  ULDC.64 UR4, c[0x4][0x68] ;  /* 0x01001a0000047ab9 */ /* 0x000fe20000000a00 */
[----:B------:R-:W-:Y:S01]  /*1310*/  ULDC.64 UR6, c[0x4][0x8] ;  /* 0x0100020000067ab9 */ /* 0x000fe20000000a00 */
[----:B01----:R-:W-:Y:S01]  /*1320*/  IMAD.U32 R4, RZ, RZ, UR4 ;  /* 0x00000004ff047e24 */ /* 0x003fe2000f8e00ff */
[----:B------:R0:W1:Y:S01]  /*1330*/  LDC.64 R14, c[0x4][R0] ;  /* 0x01000000000e7b82 */ /* 0x0000620000000a00 */
[----:B------:R-:W-:Y:S01]  /*1340*/  IMAD.U32 R5, RZ, RZ, UR5 ;  /* 0x00000005ff057e24 */ /* 0x000fe2000f8e00ff */
[----:B------:R-:W-:Y:S01]  /*1350*/  ULDC.64 UR4, c[0x4][0x70] ;  /* 0x01001c0000047ab9 */ /* 0x000fe20000000a00 */
[----:B------:R-:W-:Y:S02]  /*1360*/  IMAD.U32 R10, RZ, RZ, UR6 ;  /* 0x00000006ff0a7e24 */ /* 0x000fe4000f8e00ff */
[----:B------:R-:W-:Y:S02]  /*1370*/  IMAD.U32 R6, RZ, RZ, UR4 ;  /* 0x00000004ff067e24 */ /* 0x000fe4000f8e00ff */
[----:B------:R-:W-:-:S02]  /*1380*/  IMAD.U32 R7, RZ, RZ, UR5 ;  /* 0x00000005ff077e24 */ /* 0x000fc4000f8e00ff */
[----:B------:R-:W-:Y:S02]  /*1390*/  IMAD.U32 R11, RZ, RZ, UR7 ;  /* 0x00000007ff0b7e24 */ /* 0x000fe4000f8e00ff */
[----:B------:R-:W-:Y:S02]  /*13a0*/  IMAD.MOV.U32 R8, RZ, RZ, 0x1e1 ;  /* 0x000001e1ff087424 */ /* 0x000fe400078e00ff */
[----:B------:R-:W-:Y:S02]  /*13b0*/  IMAD.MOV.U32 R12, RZ, RZ, 0x1 ;  /* 0x00000001ff0c7424 */ /* 0x000fe400078e00ff */
[----:B0-----:R-:W-:-:S07]  /*13c0*/  IMAD.MOV.U32 R13, RZ, RZ, RZ ;  /* 0x000000ffff0d7224 */ /* 0x001fce00078e00ff */
[----:B------:R-:W-:-:S07]  /*13d0*/  LEPC R20, `(.L_x_17) ;  /* 0x000000001014794e */ /* 0x000fce0000000000 */
[----:B-12--5:R-:W-:Y:S05]  /*13e0*/  CALL.ABS.NOINC R14 ;  /* 0x000000000e007343 */ /* 0x026fea0003c00000 */
.L_x_17:
[----:B------:R-:W-:-:S13]  /*13f0*/  ISETP.NE.AND P0, PT, R168, 0x3, PT ;  /* 0x00000003a800780c */ /* 0x000fda0003f05270 */
[----:B------:R-:W-:Y:S05]  /*1400*/  @!P0 BRA `(.L_x_18) ;  /* 0x0000000000048947 */ /* 0x000fea0003800000 */
[----:B------:R-:W-:Y:S01]  /*1410*/  BPT.TRAP 0x1 ;  /* 0x000000040000795c */ /* 0x000fe20000300000 */
.L_x_18:
[----:B------:R-:W3:Y:S01]  /*1420*/  S2UR UR5, SR_CgaCtaId ;  /* 0x00000000000579c3 */ /* 0x000ee20000008800 */
[----:B------:R-:W-:Y:S01]  /*1430*/  UMOV UR4, 0x400 ;  /* 0x0000040000047882 */ /* 0x000fe20000000000 */
[----:B------:R-:W-:Y:S02]  /*1440*/  IMAD.U32 R0, RZ, RZ, UR38 ;  /* 0x00000026ff007e24 */ /* 0x000fe4000f8e00ff */
[----:B------:R-:W-:-:S03]  /*1450*/  IMAD.U32 R3, RZ, RZ, UR39 ;  /* 0x00000027ff037e24 */ /* 0x000fc6000f8e00ff */
[----:B------:R-:W-:Y:S01]  /*1460*/  SHF.L.U32 R0, R0, 0x1f, RZ ;  /* 0x0000001f00007819 */ /* 0x000fe200000006ff */
[----:B---3--:R-:W-:-:S06]  /*1470*/  ULEA UR4, UR5, UR4, 0x18 ;  /* 0x0000000405047291 */ /* 0x008fcc000f8ec03f */
[----:B------:R-:W-:-:S04]  /*1480*/  IMAD.U32 R6, RZ, RZ, UR4 ;  /* 0x00000004ff067e24 */ /* 0x000fc8000f8e00ff */
[----:B------:R-:W-:-:S04]  /*1490*/  IMAD R3, R3, 0x8, R6 ;  /* 0x0000000803037824 */ /* 0x000fc800078e0206 */
[----:B------:R3:W4:Y:S01]  /*14a0*/  SYNCS.PHASECHK.TRANS64.TRYWAIT P1, [R3+URZ], R0 ;  /* 0x00000000030075a7 */ /* 0x000722000802017f */
[----:B------:R-:W-:Y:S05]  /*14b0*/  @!P0 BRA `(.L_x_19) ;  /* 0x0000000000048947 */ /* 0x000fea0003800000 */
[----:B------:R-:W-:Y:S01]  /*14c0*/  BPT.TRAP 0x1 ;  /* 0x000000040000795c */ /* 0x000fe20000300000 */
.L_x_19:
[----:B----4-:R-:W-:Y:S05]  /*14d0*/  @P1 BRA `(.L_x_20) ;  /* 0x0000000000081947 */ /* 0x010fea0003800000 */
[----:B------:R-:W4:Y:S02]  /*14e0*/  SYNCS.PHASECHK.TRANS64.TRYWAIT P1, [R3+URZ], R0 ;  /* 0x00000000030075a7 */ /* 0x000f24000802017f */
[----:B----4-:R-:W-:Y:S05]  /*14f0*/  @!P1 BRA `(.L_x_21) ;  /* 0x000000b000809947 */ /* 0x010fea0003800000 */
.L_x_20:
[----:B------:R-:W-:-:S04]  /*1500*/  UISETP.LT.AND UP0, UPT, UR40, 0x1, UPT ;  /* 0x000000012800788c */ /* 0x000fc8000bf01270 */
[----:B------:R-:W-:-:S06]  /*1510*/  USEL UR4, UR40, 0x1, UP0 ;  /* 0x0000000128047887 */ /* 0x000fcc0008000000 */
[----:B---34-:R-:W-:Y:S01]  /*1520*/  IMAD.U32 R0, RZ, RZ, UR4 ;  /* 0x00000004ff007e24 */ /* 0x018fe2000f8e00ff */
[----:B------:R-:W-:Y:S05]  /*1530*/  WARPSYNC.ALL ;  /* 0x0000000000007948 */ /* 0x000fea0003800000 */
[----:B------:R-:W-:-:S04]  /*1540*/  IADD3 R0, -R0, UR40, RZ ;  /* 0x0000002800007c10 */ /* 0x000fc8000fffe1ff */
[----:B------:R-:W-:Y:S02]  /*1550*/  ISETP.GE.AND P1, PT, R0, 0x1, PT ;  /* 0x000000010000780c */ /* 0x000fe40003f26270 */
[----:B------:R-:W-:Y:S01]  /*1560*/  R2UR UR4, R6 ;  /* 0x00000000060472ca */ /* 0x000fe200000e0000 */
[----:B------:R-:W-:Y:S01]  /*1570*/  WARPGROUP.ARRIVE ;  /* 0x00000000000079c5 */ /* 0x000fe20000000000 */
[----:B------:R-:W-:Y:S01]  /*1580*/  UMOV UR9, 0x40000040 ;  /* 0x4000004000097882 */ /* 0x000fe20000000000 */
[----:B------:R-:W-:Y:S01]  /*1590*/  UMOV UR11, 0x40000040 ;  /* 0x40000040000b7882 */ /* 0x000fe20000000000 */
[----:B------:R-:W-:Y:S01]  /*15a0*/  UMOV UR13, 0x40000040 ;  /* 0x40000040000d7882 */ /* 0x000fe20000000000 */
[----:B------:R-:W-:-:S08]  /*15b0*/  UMOV UR15, UR11 ;  /* 0x0000000b000f7c82 */ /* 0x000fd00008000000 */
[----:B------:R-:W-:-:S04]  /*15c0*/  UIADD3 UR4, UR4, 0x30100, URZ ;  /* 0x0003010004047890 */ /* 0x000fc8000fffe03f */
[----:B------:R-:W-:-:S04]  /*15d0*/  USHF.R.U32.HI UR4, URZ, 0x4, UR4 ;  /* 0x000000043f047899 */ /* 0x000fc80008011604 */
[----:B------:R-:W-:Y:S02]  /*15e0*/  ULOP3.LUT UR5, UR4, 0x3fff, URZ, 0xc0, !UPT ;  /* 0x00003fff04057892 */ /* 0x000fe4000f8ec03f */
[----:B------:R-:W-:Y:S02]  /*15f0*/  ULOP3.LUT UR4, UR41, 0x10000, URZ, 0xfc, !UPT ;  /* 0x0001000029047892 */ /* 0x000fe4000f8efc3f */
[----:B------:R-:W-:Y:S02]  /*1600*/  ULOP3.LUT UR5, UR5, 0x10000, URZ, 0xfc, !UPT ;  /* 0x0001000005057892 */ /* 0x000fe4000f8efc3f */
[----:B------:R-:W-:Y:S02]  /*1610*/  ULEA UR8, UR39, UR4, 0xc ;  /* 0x0000000427087291 */ /* 0x000fe4000f8e603f */
[----:B------:R-:W-:Y:S02]  /*1620*/  ULEA UR6, UR39, UR5, 0xb ;  /* 0x0000000527067291 */ /* 0x000fe4000f8e583f */
[----:B------:R-:W-:-:S05]  /*1630*/  UIADD3 UR12, UR8, 0x400, URZ ;  /* 0x00000400080c7890 */ /* 0x000fca000fffe03f */
[----:B------:R-:W-:Y:S02]  /*1640*/  UMOV UR10, UR6 ;  /* 0x00000006000a7c82 */ /* 0x000fe40008000000 */
[----:B------:R-:W-:Y:S01]  /*1650*/  HGMMA.64x128x8.F32.TF32 R88, gdesc[UR8], RZ, !UPT, gsb0 ;  /* 0x05e00000085879f0 */ /* 0x000fe2000c0028ff */
[----:B------:R-:W-:Y:S02]  /*1660*/  UMOV UR14, UR10 ;  /* 0x0000000a000e7c82 */ /* 0x000fe40008000000 */
[----:B------:R-:W-:Y:S02]  /*1670*/  WARPGROUP.DEPBAR.LE gsb0, 0x0 ;  /* 0x00008000000079c5 */ /* 0x000fe40000010000 */
[----:B------:R-:W-:-:S07]  /*1680*/  WARPGROUP.ARRIVE ;  /* 0x00000000000079c5 */ /* 0x000fce0000000000 */
[----:B------:R-:W-:Y:S01]  /*1690*/  HGMMA.64x128x8.F32.TF32 R24, gdesc[UR12], RZ, !UPT, gsb0 ;  /* 0x05e000000c1879f0 */ /* 0x000fe2000c0028ff */
[----:B------:R-:W-:Y:S02]  /*16a0*/  UIADD3 UR12, UR8, 0x2, URZ ;  /* 0x00000002080c7890 */ /* 0x000fe4000fffe03f */
[----:B------:R-:W-:Y:S01]  /*16b0*/  UIADD3 UR14, UR6, 0x2, URZ ;  /* 0x00000002060e7890 */ /* 0x000fe2000fffe03f */
[----:B------:R-:W-:Y:S01]  /*16c0*/  UMOV UR13, 0x40000040 ;  /* 0x40000040000d7882 */ /* 0x000fe20000000000 */
[----:B------:R-:W-:Y:S01]  /*16d0*/  UMOV UR15, 0x40000040 ;  /* 0x40000040000f7882 */ /* 0x000fe20000000000 */
[----:B------:R-:W-:Y:S02]  /*16e0*/  WARPGROUP.DEPBAR.LE gsb0, 0x0 ;  /* 0x00008000000079c5 */ /* 0x000fe40000010000 */
[----:B------:R-:W-:-:S06]  /*16f0*/  WARPGROUP.ARRIVE ;  /* 0x00000000000079c5 */ /* 0x000fcc0000000000 */
[----:B------:R-:W-:Y:S01]  /*1700*/  HGMMA.64x128x8.F32.TF32 R88, gdesc[UR12], R88, gsb0 ;  /* 0x05e000000c5879f0 */ /* 0x000fe20008002858 */
[----:B------:R-:W-:Y:S01]  /*1710*/  UIADD3 UR12, UR8, 0x402, URZ ;  /* 0x00000402080c7890 */ /* 0x000fe2000fffe03f */
[----:B------:R-:W-:Y:S01]  /*1720*/  UMOV UR13, 0x40000040 ;  /* 0x40000040000d7882 */ /* 0x000fe20000000000 */
[----:B------:R-:W-:Y:S02]  /*1730*/  WARPGROUP.DEPBAR.LE gsb0, 0x0 ;  /* 0x00008000000079c5 */ /* 0x000fe40000010000 */
[----:B------:R-:W-:-:S07]  /*1740*/  WARPGROUP.ARRIVE ;  /* 0x00000000000079c5 */ /* 0x000fce0000000000 */
[----:B------:R-:W-:Y:S01]  /*1750*/  HGMMA.64x128x8.F32.TF32 R24, gdesc[UR12], R24, gsb0 ;  /* 0x05e000000c1879f0 */ /* 0x000fe20008002818 */
        /* <DEDUP_REMOVED lines=71> */
[----:B------:R-:W-:Y:S03]  /*1bd0*/  HGMMA.64x128x8.F32.TF32 R24, gdesc[UR12], R24, gsb0 ;  /* 0x05e000000c1879f0 */ /* 0x000fe60008002818 */
[----:B------:R-:W-:Y:S02]  /*1be0*/  WARPGROUP.DEPBAR.LE gsb0, 0x0 ;  /* 0x00008000000079c5 */ /* 0x000fe40000010000 */
[----:B------:R-:W-:Y:S05]  /*1bf0*/  @!P1 BRA `(.L_x_22) ;  /* 0x0000000800349947 */ /* 0x000fea0003800000 */
[----:B------:R-:W-:Y:S02]  /*1c00*/  UIADD3 UR6, UR39, 0x1, URZ ;  /* 0x0000000127067890 */ /* 0x000fe4000fffe03f */
[----:B------:R-:W-:Y:S02]  /*1c10*/  IMAD.U32 R3, RZ, RZ, UR39 ;  /* 0x00000027ff037e24 */ /* 0x000fe4000f8e00ff */
[----:B------:R-:W-:-:S04]  /*1c20*/  UISETP.NE.AND UP0, UPT, UR6, 0x3, UPT ;  /* 0x000000030600788c */ /* 0x000fc8000bf05270 */
[----:B------:R-:W-:Y:S02]  /*1c30*/  USEL UR7, URZ, 0x1, UP0 ;  /* 0x000000013f077887 */ /* 0x000fe40008000000 */
[----:B------:R-:W-:Y:S02]  /*1c40*/  USEL UR6, UR6, URZ, UP0 ;  /* 0x0000003f06067287 */ /* 0x000fe40008000000 */
[----:B------:R-:W-:-:S06]  /*1c50*/  ULOP3.LUT UR7, UR38, UR7, URZ, 0x3c, !UPT ;  /* 0x0000000726077292 */ /* 0x000fcc000f8e3c3f */
[----:B------:R-:W-:-:S07]  /*1c60*/  IMAD.U32 R7, RZ, RZ, UR7 ;  /* 0x00000007ff077e24 */ /* 0x000fce000f8e00ff */
.L_x_29:
[----:B------:R-:W-:Y:S05]  /*1c70*/  @!P0 BRA `(.L_x_23) ;  /* 0x0000000000048947 */ /* 0x000fea0003800000 */
[----:B------:R-:W-:Y:S01]  /*1c80*/  BPT.TRAP 0x1 ;  /* 0x000000040000795c */ /* 0x000fe20000300000 */
.L_x_23:
[----:B------:R-:W3:Y:S01]  /*1c90*/  S2UR UR8, SR_CgaCtaId ;  /* 0x00000000000879c3 */ /* 0x000ee20000008800 */
[----:B------:R-:W-:Y:S01]  /*1ca0*/  UMOV UR7, 0x400 ;  /* 0x0000040000077882 */ /* 0x000fe20000000000 */
[----:B01----:R-:W-:Y:S01]  /*1cb0*/  IMAD.U32 R5, RZ, RZ, UR6 ;  /* 0x00000006ff057e24 */ /* 0x003fe2000f8e00ff */
[----:B------:R-:W-:Y:S01]  /*1cc0*/  SHF.L.U32 R4, R7, 0x1f, RZ ;  /* 0x0000001f07047819 */ /* 0x000fe200000006ff */
[----:B---3--:R-:W-:-:S06]  /*1cd0*/  ULEA UR7, UR8, UR7, 0x18 ;  /* 0x0000000708077291 */ /* 0x008fcc000f8ec03f */
[----:B------:R-:W-:-:S04]  /*1ce0*/  IMAD.U32 R6, RZ, RZ, UR7 ;  /* 0x00000007ff067e24 */ /* 0x000fc8000f8e00ff */
[----:B------:R-:W-:-:S04]  /*1cf0*/  IMAD R5, R5, 0x8, R6 ;  /* 0x0000000805057824 */ /* 0x000fc800078e0206 */
[----:B------:R0:W1:Y:S01]  /*1d00*/  SYNCS.PHASECHK.TRANS64.TRYWAIT P1, [R5+URZ], R4 ;  /* 0x00000004050075a7 */ /* 0x000062000802017f */
[----:B------:R-:W-:Y:S05]  /*1d10*/  @!P0 BRA `(.L_x_24) ;  /* 0x0000000000048947 */ /* 0x000fea0003800000 */
[----:B------:R-:W-:Y:S01]  /*1d20*/  BPT.TRAP 0x1 ;  /* 0x000000040000795c */ /* 0x000fe20000300000 */
.L_x_24:
[----:B-1----:R-:W-:Y:S05]  /*1d30*/  @P1 BRA `(.L_x_25) ;  /* 0x0000000000081947 */ /* 0x002fea0003800000 */
[----:B------:R-:W1:Y:S02]  /*1d40*/  SYNCS.PHASECHK.TRANS64.TRYWAIT P1, [R5+URZ], R4 ;  /* 0x00000004050075a7 */ /* 0x000e64000802017f */
[----:B-1----:R-:W-:Y:S05]  /*1d50*/  @!P1 BRA `(.L_x_26) ;  /* 0x000000a8007c9947 */ /* 0x002fea0003800000 */
.L_x_25:
[----:B------:R-:W-:Y:S01]  /*1d60*/  ULEA UR10, UR6, UR4, 0xc ;  /* 0x00000004060a7291 */ /* 0x000fe2000f8e603f */
[----:B------:R-:W-:Y:S01]  /*1d70*/  WARPGROUP.ARRIVE ;  /* 0x00000000000079c5 */ /* 0x000fe20000000000 */
[----:B------:R-:W-:Y:S01]  /*1d80*/  ULEA UR8, UR6, UR5, 0xb ;  /* 0x0000000506087291 */ /* 0x000fe2000f8e583f */
[----:B------:R-:W-:Y:S01]  /*1d90*/  UMOV UR13, 0x40000040 ;  /* 0x40000040000d7882 */ /* 0x000fe20000000000 */
[----:B------:R-:W-:-:S03]  /*1da0*/  UMOV UR15, 0x40000040 ;  /* 0x40000040000f7882 */ /* 0x000fc60000000000 */
[----:B------:R-:W-:Y:S02]  /*1db0*/  UMOV UR12, UR10 ;  /* 0x0000000a000c7c82 */ /* 0x000fe40008000000 */
[----:B------:R-:W-:Y:S02]  /*1dc0*/  UMOV UR14, UR8 ;  /* 0x00000008000e7c82 */ /* 0x000fe40008000000 */
        /* <DEDUP_REMOVED lines=92> */
[----:B------:R-:W-:Y:S01]  /*2390*/  BPT.TRAP 0x1 ;  /* 0x000000040000795c */ /* 0x000fe20000300000 */
.L_x_27:
[----:B------:R-:W-:-:S13]  /*23a0*/  ISETP.NE.AND P1, PT, R22, RZ, PT ;  /* 0x000000ff1600720c */ /* 0x000fda0003f25270 */
[----:B01----:R-:W-:-:S04]  /*23b0*/  @P1 IMAD R4, R3, 0x8, R6 ;  /* 0x0000000803041824 */ /* 0x003fc800078e0206 */
[----:B------:R-:W-:-:S05]  /*23c0*/  @P1 VIADD R5, R4, 0x18 ;  /* 0x0000001804051836 */ /* 0x000fca0000000000 */
[----:B------:R-:W-:-:S04]  /*23d0*/  @P1 PRMT R5, R152, 0x654, R5 ;  /* 0x0000065498051816 */ /* 0x000fc80000000005 */
[----:B------:R0:W-:Y:S01]  /*23e0*/  @P1 SYNCS.ARRIVE.TRANS64.RED.A1T0 RZ, [R5+URZ], RZ ;  /* 0x000000ff05ff19a7 */ /* 0x0001e2000810043f */
[----:B------:R-:W-:-:S13]  /*23f0*/  ISETP.GT.U32.AND P1, PT, R19, 0x1, PT ;  /* 0x000000011300780c */ /* 0x000fda0003f24070 */
[----:B0-----:R-:W-:Y:S05]  /*2400*/  @P1 BRA `(.L_x_28) ;  /* 0x0000000000041947 */ /* 0x001fea0003800000 */
[----:B------:R-:W-:Y:S01]  /*2410*/  BPT.TRAP 0x1 ;  /* 0x000000040000795c */ /* 0x000fe20000300000 */
.L_x_28:
[----:B------:R-:W-:Y:S01]  /*2420*/  UIADD3 UR6, UR6, 0x1, URZ ;  /* 0x0000000106067890 */ /* 0x000fe2000fffe03f */
[C---:B------:R-:W-:Y:S01]  /*2430*/  ISETP.GT.AND P2, PT, R0.reuse, 0x1, PT ;  /* 0x000000010000780c */ /* 0x040fe20003f44270 */
[----:B------:R-:W-:Y:S02]  /*2440*/  VIADD R3, R3, 0x1 ;  /* 0x0000000103037836 */ /* 0x000fe40000000000 */
[----:B------:R-:W-:Y:S01]  /*2450*/  UISETP.NE.AND UP0, UPT, UR6, 0x3, UPT ;  /* 0x000000030600788c */ /* 0x000fe2000bf05270 */
[----:B------:R-:W-:Y:S02]  /*2460*/  VIADD R0, R0, 0xffffffff ;  /* 0xffffffff00007836 */ /* 0x000fe40000000000 */
[C---:B------:R-:W-:Y:S01]  /*2470*/  ISETP.NE.AND P1, PT, R3.reuse, 0x3, PT ;  /* 0x000000030300780c */ /* 0x040fe20003f25270 */
[----:B------:R-:W-:Y:S02]  /*2480*/  USEL UR7, URZ, 0x1, UP0 ;  /* 0x000000013f077887 */ /* 0x000fe40008000000 */
[----:B------:R-:W-:Y:S01]  /*2490*/  USEL UR6, UR6, URZ, UP0 ;  /* 0x0000003f06067287 */ /* 0x000fe20008000000 */
[----:B------:R-:W-:-:S03]  /*24a0*/  SEL R3, R3, RZ, P1 ;  /* 0x000000ff03037207 */ /* 0x000fc60000800000 */
[----:B------:R-:W-:Y:S01]  /*24b0*/  LOP3.LUT R7, R7, UR7, RZ, 0x3c, !PT ;  /* 0x0000000707077c12 */ /* 0x000fe2000f8e3cff */
[----:B------:R-:W-:Y:S07]  /*24c0*/  @P2 BRA `(.L_x_29) ;  /* 0xfffffff400e82947 */ /* 0x000fee000383ffff */
.L_x_22:
[----:B------:R-:W3:Y:S02]  /*24d0*/  LDC R0, c[0x0][0x28c] ;  /* 0x0000a300ff007b82 */ /* 0x000ee40000000800 */
[----:B---3--:R-:W-:-:S13]  /*24e0*/  ISETP.GE.AND P1, PT, R0, 0x1, PT ;  /* 0x000000010000780c */ /* 0x008fda0003f26270 */
[----:B------:R-:W-:Y:S05]  /*24f0*/  @!P1 BRA `(.L_x_30) ;  /* 0x0000000000509947 */ /* 0x000fea0003800000 */
[----:B------:R-:W-:Y:S05]  /*2500*/  @!P0 BRA `(.L_x_31) ;  /* 0x0000000000048947 */ /* 0x000fea0003800000 */
[----:B------:R-:W-:Y:S01]  /*2510*/  BPT.TRAP 0x1 ;  /* 0x000000040000795c */ /* 0x000fe20000300000 */
.L_x_31:
[----:B------:R-:W-:Y:S01]  /*2520*/  ISETP.NE.AND P0, PT, R22, RZ, PT ;  /* 0x000000ff1600720c */ /* 0x000fe20003f05270 */
[----:B------:R-:W-:Y:S01]  /*2530*/  BSSY B0, `(.L_x_32) ;  /* 0x000000e000007945 */ /* 0x000fe20003800000 */
[----:B------:R-:W-:-:S11]  /*2540*/  ISETP.GT.U32.AND P1, PT, R19, 0x1, PT ;  /* 0x000000011300780c */ /* 0x000fd60003f24070 */
[----:B------:R-:W-:Y:S05]  /*2550*/  @!P0 BRA `(.L_x_33) ;  /* 0x00000000002c8947 */ /* 0x000fea0003800000 */
[----:B------:R-:W-:-:S04]  /*2560*/  UISETP.LT.AND UP0, UPT, UR40, 0x1, UPT ;  /* 0x000000012800788c */ /* 0x000fc8000bf01270 */
[----:B------:R-:W-:-:S04]  /*2570*/  USEL UR6, UR40, 0x1, UP0 ;  /* 0x0000000128067887 */ /* 0x000fc80008000000 */
[----:B------:R-:W-:-:S04]  /*2580*/  UIADD3 UR6, UR39, UR40, -UR6 ;  /* 0x0000002827067290 */ /* 0x000fc8000fffe806 */
[----:B------:R-:W-:-:S04]  /*2590*/  UIMAD.WIDE.U32 UR4, UR6, -0x55555555, URZ ;  /* 0xaaaaaaab060478a5 */ /* 0x000fc8000f8e003f */
[----:B------:R-:W-:-:S04]  /*25a0*/  USHF.R.U32.HI UR4, URZ, 0x1, UR5 ;  /* 0x000000013f047899 */ /* 0x000fc80008011605 */
[----:B------:R-:W-:-:S06]  /*25b0*/  UIMAD UR6, UR4, -0x3, UR6 ;  /* 0xfffffffd040678a4 */ /* 0x000fcc000f8e0206 */
[----:B------:R-:W-:-:S04]  /*25c0*/  IMAD.U32 R3, RZ, RZ, UR6 ;  /* 0x00000006ff037e24 */ /* 0x000fc8000f8e00ff */
[----:B------:R-:W-:-:S04]  /*25d0*/  IMAD R0, R3, 0x8, R6 ;  /* 0x0000000803007824 */ /* 0x000fc800078e0206 */
[----:B------:R-:W-:-:S05]  /*25e0*/  VIADD R3, R0, 0x18 ;  /* 0x0000001800037836 */ /* 0x000fca0000000000 */
[----:B------:R-:W-:-:S04]  /*25f0*/  PRMT R3, R152, 0x654, R3 ;  /* 0x0000065498037816 */ /* 0x000fc80000000003 */
[----:B------:R3:W-:Y:S03]  /*2600*/  SYNCS.ARRIVE.TRANS64.RED.A1T0 RZ, [R3+URZ], RZ ;  /* 0x000000ff03ff79a7 */ /* 0x0007e6000810043f */
.L_x_33:
[----:B------:R-:W-:Y:S05]  /*2610*/  BSYNC B0 ;  /* 0x0000000000007941 */ /* 0x000fea0003800000 */
.L_x_32:
[----:B------:R-:W-:Y:S05]  /*2620*/  @P1 BRA `(.L_x_30) ;  /* 0x0000000000041947 */ /* 0x000fea0003800000 */
[----:B------:R-:W-:Y:S01]  /*2630*/  BPT.TRAP 0x1 ;  /* 0x000000040000795c */ /* 0x000fe20000300000 */
.L_x_30:
[----:B------:R-:W4:Y:S01]  /*2640*/  LDC R6, c[0x0][0x288] ;  /* 0x0000a200ff067b82 */ /* 0x000f220000000800 */
[--C-:B------:R-:W-:Y:S01]  /*2650*/  SHF.R.U32.HI R0, RZ, 0x2, R18.reuse ;  /* 0x00000002ff007819 */ /* 0x100fe20000011612 */
[----:B------:R-:W-:Y:S01]  /*2660*/  IMAD.SHL.U32 R13, R154, 0x80, RZ ;  /* 0x000000809a0d7824 */ /* 0x000fe200078e00ff */
[----:B01----:R-:W-:Y:S01]  /*2670*/  SHF.R.U32.HI R5, RZ, 0x7, R18 ;  /* 0x00000007ff057819 */ /* 0x003fe20000011612 */
[----:B------:R-:W-:Y:S01]  /*2680*/  UIADD3 UR39, UR40, UR39, URZ ;  /* 0x0000002728277290 */ /* 0x000fe2000fffe03f */
[----:B------:R-:W-:Y:S01]  /*2690*/  LOP3.LUT R4, R18, 0x60, RZ, 0xc0, !PT ;  /* 0x0000006012047812 */ /* 0x000fe200078ec0ff */
[----:B------:R-:W-:Y:S01]  /*26a0*/  ULDC UR7, c[0x0][0x284] ;  /* 0x0000a10000077ab9 */ /* 0x000fe20000000800 */
[----:B---3--:R-:W-:Y:S01]  /*26b0*/  LOP3.LUT R3, R0, 0x7, RZ, 0xc0, !PT ;  /* 0x0000000700037812 */ /* 0x008fe200078ec0ff */
[----:B------:R-:W-:Y:S01]  /*26c0*/  UISETP.GT.U32.AND UP0, UPT, UR39, 0x2, UPT ;  /* 0x000000022700788c */ /* 0x000fe2000bf04070 */
[----:B------:R-:W-:Y:S01]  /*26d0*/  LOP3.LUT R0, R5, 0x1, RZ, 0xc0, !PT ;  /* 0x0000000105007812 */ /* 0x000fe200078ec0ff */
[----:B------:R-:W-:Y:S01]  /*26e0*/  UISETP.GE.U32.AND UP1, UPT, UR40, 0x3, UPT ;  /* 0x000000032800788c */ /* 0x000fe2000bf26070 */
[----:B------:R-:W-:Y:S01]  /*26f0*/  SHF.R.U32.HI R10, RZ, 0x1, R4 ;  /* 0x00000001ff0a7819 */ /* 0x000fe20000011604 */
[----:B------:R-:W-:Y:S01]  /*2700*/  UISETP.LT.U32.AND UP0, UPT, UR40, 0x3, UP0 ;  /* 0x000000032800788c */ /* 0x000fe20008701070 */
[----:B------:R-:W-:Y:S01]  /*2710*/  LOP3.LUT R4, R18, 0x3, RZ, 0xc0, !PT ;  /* 0x0000000312047812 */ /* 0x000fe200078ec0ff */
[----:B------:R-:W-:Y:S01]  /*2720*/  IMAD.SHL.U32 R8, R0, 0x40, RZ ;  /* 0x0000004000087824 */ /* 0x000fe200078e00ff */
[----:B------:R-:W-:Y:S01]  /*2730*/  IADD3 R5, RZ, -R10, -R3 ;  /* 0x8000000aff057210 */ /* 0x000fe20007ffe803 */
[----:B------:R-:W-:Y:S01]  /*2740*/  ULDC.64 UR8, c[0x0][0x5d0] ;  /* 0x0001740000087ab9 */ /* 0x000fe20000000a00 */
[----:B------:R-:W-:Y:S01]  /*2750*/  SHF.R.S32.HI R21, RZ, 0x1f, R23 ;  /* 0x0000001fff157819 */ /* 0x000fe20000011417 */
[----:B------:R-:W-:Y:S01]  /*2760*/  UIMAD.WIDE.U32 UR4, UR39, -0x55555555, URZ ;  /* 0xaaaaaaab270478a5 */ /* 0x000fe2000f8e003f */
[----:B--2---:R-:W-:Y:S01]  /*2770*/  LOP3.LUT R157, R8, 0x40, R3, 0xe2, !PT ;  /* 0x00000040089d7812 */ /* 0x004fe200078ee203 */
[----:B------:R-:W-:Y:S01]  /*2780*/  IMAD R3, R0, -0x40, R5 ;  /* 0xffffffc000037824 */ /* 0x000fe200078e0205 */
[----:B------:R-:W-:Y:S01]  /*2790*/  USEL UR6, URZ, 0x1, !UP0 ;  /* 0x000000013f067887 */ /* 0x000fe2000c000000 */
[----:B------:R-:W-:Y:S01]  /*27a0*/  IMAD.SHL.U32 R0, R153, 0x100, RZ ;  /* 0x0000010099007824 */ /* 0x000fe200078e00ff */
[----:B------:R-:W-:Y:S01]  /*27b0*/  USHF.R.U32.HI UR4, URZ, 0x1, UR5 ;  /* 0x000000013f047899 */ /* 0x000fe20008011605 */
[----:B----4-:R-:W-:Y:S01]  /*27c0*/  IMAD R12, R4, -0x2, R6 ;  /* 0xfffffffe040c7824 */ /* 0x010fe200078e0206 */
[----:B------:R-:W-:Y:S01]  /*27d0*/  ISETP.GE.AND P0, PT, R13, R6, PT ;  /* 0x000000060d00720c */ /* 0x000fe20003f06270 */
[----:B------:R-:W-:Y:S01]  /*27e0*/  IMAD.SHL.U32 R6, R18, 0x2, RZ ;  /* 0x0000000212067824 */ /* 0x000fe200078e00ff */
[----:B------:R-:W-:Y:S01]  /*27f0*/  ULOP3.LUT UR38, UR38, UR6, URZ, 0x3c, !UPT ;  /* 0x0000000626267292 */ /* 0x000fe2000f8e3c3f */
[----:B------:R-:W-:Y:S01]  /*2800*/  IMAD R4, R21, UR8, RZ ;  /* 0x0000000815047c24 */ /* 0x000fe2000f8e02ff */
[C---:B------:R-:W-:Y:S01]  /*2810*/  ISETP.GE.OR P0, PT, R0.reuse, UR7, P0 ;  /* 0x0000000700007c0c */ /* 0x040fe20008706670 */
[----:B------:R-:W-:Y:S01]  /*2820*/  IMAD.WIDE R8, R153, 0x100, RZ ;  /* 0x0000010099087825 */ /* 0x000fe200078e02ff */
[----:B------:R-:W-:Y:S01]  /*2830*/  LOP3.LUT R6, R13, 0x6, R6, 0xf8, !PT ;  /* 0x000000060d067812 */ /* 0x000fe200078ef806 */
[----:B------:R-:W-:Y:S01]  /*2840*/  UIMAD UR39, UR4, -0x3, UR39 ;  /* 0xfffffffd042778a4 */ /* 0x000fe2000f8e0227 */
[----:B------:R-:W-:Y:S01]  /*2850*/  IADD3 R3, -R0, UR7, R3 ;  /* 0x0000000700037c10 */ /* 0x000fe2000fffe103 */
[----:B------:R-:W-:Y:S01]  /*2860*/  IMAD R11, R23, UR9, R4 ;  /* 0x00000009170b7c24 */ /* 0x000fe2000f8e0204 */
[----:B------:R-:W-:Y:S01]  /*2870*/  SHF.R.S32.HI R7, RZ, 0x1f, R6 ;  /* 0x0000001fff077819 */ /* 0x000fe20000011406 */
[----:B------:R-:W-:Y:S01]  /*2880*/  @UP1 ULOP3.LUT UR38, UR38, 0x1, UR4, 0x78, !UPT ;  /* 0x0000000126261892 */ /* 0x000fe2000f8e7804 */
[----:B------:R-:W-:Y:S01]  /*2890*/  LOP3.LUT R157, R8, R157, R10, 0xfe, !PT ;  /* 0x0000009d089d7212 */ /* 0x000fe200078efe0a */
[----:B------:R-:W-:-:S02]  /*28a0*/  IMAD.IADD R0, R12, 0x1, -R13 ;  /* 0x000000010c007824 */ /* 0x000fc400078e0a0d */
[----:B------:R-:W-:-:S04]  /*28b0*/  IMAD.WIDE.U32 R4, R23, UR8, R6 ;  /* 0x0000000817047c25 */ /* 0x000fc8000f8e0006 */
[----:B------:R-:W-:Y:S02]  /*28c0*/  IMAD.IADD R11, R5, 0x1, R11 ;  /* 0x00000001050b7824 */ /* 0x000fe400078e020b */
[----:B------:R-:W-:Y:S02]  /*28d0*/  IMAD.MOV.U32 R153, RZ, RZ, -0x1 ;  /* 0xffffffffff997424 */ /* 0x000fe400078e00ff */
[----:B------:R-:W-:Y:S01]  /*28e0*/  IMAD.MOV.U32 R10, RZ, RZ, R4 ;  /* 0x000000ffff0a7224 */ /* 0x000fe200078e0004 */
[----:B------:R-:W-:Y:S06]  /*28f0*/  @P0 BRA `(.L_x_34) ;  /* 0x0000008000600947 */ /* 0x000fec0003800000 */
[----:B------:R-:W0:Y:S01]  /*2900*/  LDC.64 R4, c[0x0][0x5c8] ;  /* 0x00017200ff047b82 */ /* 0x000e220000000a00 */
[----:B-----5:R-:W-:Y:S01]  /*2910*/  FSETP.NEU.AND P0, PT, R156, RZ, PT ;  /* 0x000000ff9c00720b */ /* 0x020fe20003f0d000 */
[----:B------:R-:W-:Y:S01]  /*2920*/  BSSY B0, `(.L_x_34) ;  /* 0x0000815000007945 */ /* 0x000fe20003800000 */
[----:B------:R-:W-:-:S04]  /*2930*/  ISETP.GT.AND P3, PT, R3, RZ, PT ;  /* 0x000000ff0300720c */ /* 0x000fc80003f64270 */
[----:B------:R-:W-:Y:S01]  /*2940*/  ISETP.GT.AND P2, PT, R0, RZ, P3 ;  /* 0x000000ff0000720c */ /* 0x000fe20001f44270 */
[-C--:B0-----:R-:W-:Y:S02]  /*2950*/  IMAD R12, R9, R4.reuse, RZ ;  /* 0x00000004090c7224 */ /* 0x081fe400078e02ff */
[----:B------:R-:W-:-:S04]  /*2960*/  IMAD.WIDE.U32 R170, R157, R4, R10 ;  /* 0x000000049daa7225 */ /* 0x000fc800078e000a */
[----:B------:R-:W-:-:S04]  /*2970*/  IMAD R11, R157, R5, R12 ;  /* 0x000000059d0b7224 */ /* 0x000fc800078e020c */
[----:B------:R-:W-:Y:S01]  /*2980*/  IMAD.IADD R173, R171, 0x1, R11 ;  /* 0x00000001abad7824 */ /* 0x000fe200078e020b */
[----:B------:R-:W-:Y:S06]  /*2990*/  @!P0 BRA `(.L_x_35) ;  /* 0x0000005c00108947 */ /* 0x000fec0003800000 */
[----:B------:R-:W0:Y:S01]  /*29a0*/  LDC.64 R12, c[0x0][0x5b8] ;  /* 0x00016e00ff0c7b82 */ /* 0x000e220000000a00 */
[----:B------:R-:W-:-:S07]  /*29b0*/  ULDC.64 UR4, c[0x0][0x5c0] ;  /* 0x0001700000047ab9 */ /* 0x000fce0000000a00 */
[----:B------:R-:W1:Y:S08]  /*29c0*/  LDC.64 R14, c[0x0][0x5b0] ;  /* 0x00016c00ff0e7b82 */ /* 0x000e700000000a00 */
[----:B------:R-:W2:Y:S01]  /*29d0*/  LDC.64 R10, c[0x0][0x5a8] ;  /* 0x00016a00ff0a7b82 */ /* 0x000ea20000000a00 */
[----:B0-----:R-:W-:-:S04]  /*29e0*/  IMAD R20, R21, R12, RZ ;  /* 0x0000000c15147224 */ /* 0x001fc800078e02ff */
[C---:B------:R-:W-:Y:S02]  /*29f0*/  IMAD R13, R23.reuse, R13, R20 ;  /* 0x0000000d170d7224 */ /* 0x040fe400078e0214 */
[----:B------:R-:W-:-:S04]  /*2a00*/  IMAD.WIDE.U32 R20, R23, R12, R6 ;  /* 0x0000000c17147225 */ /* 0x000fc800078e0006 */
[-C--:B-1----:R-:W-:Y:S02]  /*2a10*/  IMAD R154, R9, R14.reuse, RZ ;  /* 0x0000000e099a7224 */ /* 0x082fe400078e02ff */
[----:B------:R-:W-:Y:S02]  /*2a20*/  IMAD.IADD R159, R21, 0x1, R13 ;  /* 0x00000001159f7824 */ /* 0x000fe400078e020d */
[----:B------:R-:W-:Y:S02]  /*2a30*/  IMAD.MOV.U32 R158, RZ, RZ, R20 ;  /* 0x000000ffff9e7224 */ /* 0x000fe400078e0014 */
[C---:B------:R-:W-:Y:S02]  /*2a40*/  IMAD R171, R157.reuse, R15, R154 ;  /* 0x0000000f9dab7224 */ /* 0x040fe400078e029a */
[----:B------:R-:W-:-:S04]  /*2a50*/  IMAD.WIDE.U32 R160, R157, R14, R158 ;  /* 0x0000000e9da07225 */ /* 0x000fc800078e009e */
[----:B------:R-:W-:Y:S01]  /*2a60*/  IMAD.IADD R154, R161, 0x1, R171 ;  /* 0x00000001a19a7824 */ /* 0x000fe200078e02ab */
[----:B--2---:R-:W-:-:S04]  /*2a70*/  LEA R162, P0, R160, R10, 0x2 ;  /* 0x0000000aa0a27211 */ /* 0x004fc800078010ff */
[----:B------:R-:W-:-:S05]  /*2a80*/  LEA.HI.X R163, R160, R11, R154, 0x2, P0 ;  /* 0x0000000ba0a37211 */ /* 0x000fca00000f149a */
[----:B------:R0:W2:Y:S01]  /*2a90*/  @P2 LDG.E.LTC128B R154, desc[UR36][R162.64] ;  /* 0x00000024a29a2981 */ /* 0x0000a2000c1e1920 */
[----:B------:R-:W-:Y:S01]  /*2aa0*/  LEA R160, P0, R170, UR4, 0x2 ;  /* 0x00000004aaa07c11 */ /* 0x000fe2000f8010ff */
[----:B------:R-:W-:Y:S01]  /*2ab0*/  IMAD.WIDE.U32 R164, R157, R14, R6 ;  /* 0x0000000e9da47225 */ /* 0x000fe200078e0006 */
[----:B------:R-:W-:Y:S01]  /*2ac0*/  ISETP.GT.AND P1, PT, R0, 0x1, P3 ;  /* 0x000000010000780c */ /* 0x000fe20001f24270 */
[----:B------:R-:W-:Y:S02]  /*2ad0*/  BSSY B1, `(.L_x_36) ;  /* 0x0000011000017945 */ /* 0x000fe40003800000 */
[----:B------:R-:W-:Y:S02]  /*2ae0*/  IMAD.IADD R165, R171, 0x1, R165 ;  /* 0x00000001aba57824 */ /* 0x000fe400078e02a5 */
[----:B------:R-:W-:Y:S01]  /*2af0*/  IMAD.WIDE.U32 R166, R23, R12, R164 ;  /* 0x0000000c17a67225 */ /* 0x000fe200078e00a4 */
[----:B0-----:R-:W-:-:S03]  /*2b00*/  SHF.L.U64.HI R163, R14, 0x3, R15 ;  /* 0x000000030ea37819 */ /* 0x001fc6000001020f */
[----:B------:R-:W-:Y:S01]  /*2b10*/  IMAD.SHL.U32 R162, R14, 0x8, RZ ;  /* 0x000000080ea27824 */ /* 0x000fe200078e00ff */
[----:B--2---:R-:W-:-:S05]  /*2b20*/  LOP3.LUT R161, R154, 0xffffe000, RZ, 0xc0, !PT ;  /* 0xffffe0009aa17812 */ /* 0x004fca00078ec0ff */
[----:B------:R-:W-:Y:S01]  /*2b30*/  FMUL R169, R161, R156 ;  /* 0x0000009ca1a97220 */ /* 0x000fe20000400000 */
[----:B------:R-:W-:Y:S01]  /*2b40*/  LEA.HI.X R161, R170, UR5, R173, 0x2, P0 ;  /* 0x00000005aaa17c11 */ /* 0x000fe200080f14ad */
[----:B------:R-:W-:Y:S01]  /*2b50*/  IMAD.WIDE.U32 R172, R157, R14, R162 ;  /* 0x0000000e9dac7225 */ /* 0x000fe200078e00a2 */
[----:B------:R-:W-:-:S03]  /*2b60*/  LEA R164, P0, R166, R10, 0x2 ;  /* 0x0000000aa6a47211 */ /* 0x000fc600078010ff */
[----:B------:R-:W-:Y:S01]  /*2b70*/  FFMA R169, R88, R155, R169 ;  /* 0x0000009b58a97223 */ /* 0x000fe200000000a9 */
[----:B------:R-:W-:-:S04]  /*2b80*/  IMAD.IADD R88, R13, 0x1, R167 ;  /* 0x000000010d587824 */ /* 0x000fc800078e02a7 */
[----:B------:R-:W-:Y:S02]  /*2b90*/  F2FP.TF32.F32.PACK_B R169, R169 ;  /* 0x000000a9ffa9723e */ /* 0x000fe400024050ff */
[----:B------:R-:W-:-:S03]  /*2ba0*/  LEA.HI.X R165, R166, R11, R88, 0x2, P0 ;  /* 0x0000000ba6a57211 */ /* 0x000fc600000f1458 */
[----:B------:R0:W-:Y:S01]  /*2bb0*/  @P2 STG.E desc[UR36][R160.64], R169 ;  /* 0x000000a9a0002986 */ /* 0x0001e2000c101924 */
[----:B------:R-:W-:Y:S05]  /*2bc0*/  @!P1 BRA `(.L_x_37) ;  /* 0x0000000000049947 */ /* 0x000fea0003800000 */
[----:B------:R1:W5:Y:S02]  /*2bd0*/  LDG.E.LTC128B R154, desc[UR36][R164.64+0x4] ;  /* 0x00000424a49a7981 */ /* 0x000364000c1e1920 */
.L_x_37:
[----:B------:R-:W-:Y:S05]  /*2be0*/  BSYNC B1 ;  /* 0x0000000000017941 */ /* 0x000fea0003800000 */
.L_x_36:
[----:B-----5:R-:W-:Y:S01]  /*2bf0*/  LOP3.LUT R167, R154, 0xffffe000, RZ, 0xc0, !PT ;  /* 0xffffe0009aa77812 */ /* 0x020fe200078ec0ff */
[----:B------:R-:W-:Y:S01]  /*2c00*/  IMAD.IADD R171, R171, 0x1, R173 ;  /* 0x00000001abab7824 */ /* 0x000fe200078e02ad */
[----:B------:R-:W-:Y:S02]  /*2c10*/  ISETP.GT.AND P0, PT, R3, 0x8, PT ;  /* 0x000000080300780c */ /* 0x000fe40003f04270 */
[----:B------:R-:W-:Y:S01]  /*2c20*/  IADD3 R166, P4, R20, R172, RZ ;  /* 0x000000ac14a67210 */ /* 0x000fe20007f9e0ff */
[----:B------:R-:W-:Y:S01]  /*2c30*/  FMUL R88, R167, R156 ;  /* 0x0000009ca7587220 */ /* 0x000fe20000400000 */
[----:B------:R-:W-:-:S03]  /*2c40*/  ISETP.GT.AND P2, PT, R0, RZ, P0 ;  /* 0x000000ff0000720c */ /* 0x000fc60000744270 */
[----:B------:R-:W-:Y:S01]  /*2c50*/  FFMA R175, R89, R155, R88 ;  /* 0x0000009b59af7223 */ /* 0x000fe20000000058 */
[----:B------:R-:W-:Y:S01]  /*2c60*/  IMAD.X R167, R171, 0x1, R159, P4 ;  /* 0x00000001aba77824 */ /* 0x000fe200020e069f */
[----:B------:R-:W-:-:S03]  /*2c70*/  LEA R88, P4, R166, R10, 0x2 ;  /* 0x0000000aa6587211 */ /* 0x000fc600078810ff */
[----:B------:R-:W-:Y:S02]  /*2c80*/  F2FP.TF32.F32.PACK_B R175, R175 ;  /* 0x000000afffaf723e */ /* 0x000fe400024050ff */
[----:B------:R-:W-:-:S03]  /*2c90*/  LEA.HI.X R89, R166, R11, R167, 0x2, P4 ;  /* 0x0000000ba6597211 */ /* 0x000fc600020f14a7 */
[----:B------:R2:W-:Y:S04]  /*2ca0*/  @P1 STG.E desc[UR36][R160.64+0x4], R175 ;  /* 0x000004afa0001986 */ /* 0x0005e8000c101924 */
[----:B------:R3:W0:Y:S01]  /*2cb0*/  @P2 LDG.E.LTC128B R154, desc[UR36][R88.64] ;  /* 0x00000024589a2981 */ /* 0x000622000c1e1920 */
[----:B------:R-:W-:Y:S01]  /*2cc0*/  IMAD.SHL.U32 R167, R4, 0x20, RZ ;  /* 0x0000002004a77824 */ /* 0x000fe200078e00ff */
[----:B------:R-:W-:Y:S01]  /*2cd0*/  IADD3 R172, P1, R6, R172, RZ ;  /* 0x000000ac06ac7210 */ /* 0x000fe20007f3e0ff */
[----:B------:R-:W-:Y:S03]  /*2ce0*/  BSSY B1, `(.L_x_38) ;  /* 0x0000011000017945 */ /* 0x000fe60003800000 */
[----:B------:R-:W-:Y:S01]  /*2cf0*/  IADD3 R170, P4, R167, R160, RZ ;  /* 0x000000a0a7aa7210 */ /* 0x000fe20007f9e0ff */
[----:B------:R-:W-:Y:S01]  /*2d00*/  IMAD.X R173, R7, 0x1, R171, P1 ;  /* 0x0000000107ad7824 */ /* 0x000fe200008e06ab */
[----:B------:R-:W-:Y:S01]  /*2d10*/  ISETP.GT.AND P1, PT, R0, 0x1, P0 ;  /* 0x000000010000780c */ /* 0x000fe20000724270 */
[----:B------:R-:W-:-:S03]  /*2d20*/  IMAD.WIDE.U32 R172, R23, R12, R172 ;  /* 0x0000000c17ac7225 */ /* 0x000fc600078e00ac */
[----:B---3--:R-:W-:Y:S02]  /*2d30*/  LEA R88, P5, R172, R10, 0x2 ;  /* 0x0000000aac587211 */ /* 0x008fe400078a10ff */
[----:B0-----:R-:W-:-:S05]  /*2d40*/  LOP3.LUT R169, R154, 0xffffe000, RZ, 0xc0, !PT ;  /* 0xffffe0009aa97812 */ /* 0x001fca00078ec0ff */
[----:B------:R-:W-:-:S04]  /*2d50*/  FMUL R169, R169, R156 ;  /* 0x0000009ca9a97220 */ /* 0x000fc80000400000 */
[----:B------:R-:W-:Y:S01]  /*2d60*/  FFMA R177, R90, R155, R169 ;  /* 0x0000009b5ab17223 */ /* 0x000fe200000000a9 */
[----:B------:R-:W-:Y:S01]  /*2d70*/  SHF.L.U64.HI R169, R4, 0x5, R5 ;  /* 0x0000000504a97819 */ /* 0x000fe20000010205 */
[----:B------:R-:W-:-:S03]  /*2d80*/  IMAD.IADD R90, R13, 0x1, R173 ;  /* 0x000000010d5a7824 */ /* 0x000fc600078e02ad */
[----:B------:R-:W-:Y:S01]  /*2d90*/  F2FP.TF32.F32.PACK_B R177, R177 ;  /* 0x000000b1ffb1723e */ /* 0x000fe200024050ff */
[----:B------:R-:W-:Y:S01]  /*2da0*/  IMAD.X R171, R169, 0x1, R161, P4 ;  /* 0x00000001a9ab7824 */ /* 0x000fe200020e06a1 */
[----:B------:R-:W-:-:S04]  /*2db0*/  LEA.HI.X R89, R172, R11, R90, 0x2, P5 ;  /* 0x0000000bac597211 */ /* 0x000fc800028f145a */
[----:B------:R2:W-:Y:S01]  /*2dc0*/  @P2 STG.E desc[UR36][R170.64], R177 ;  /* 0x000000b1aa002986 */ /* 0x0005e2000c101924 */
[----:B------:R-:W-:Y:S05]  /*2dd0*/  @!P1 BRA `(.L_x_39) ;  /* 0x0000000000049947 */ /* 0x000fea0003800000 */
[----:B------:R0:W5:Y:S02]  /*2de0*/  LDG.E.LTC128B R154, desc[UR36][R88.64+0x4] ;  /* 0x00000424589a7981 */ /* 0x000164000c1e1920 */
.L_x_39:
[----:B------:R-:W-:Y:S05]  /*2df0*/  BSYNC B1 ;  /* 0x0000000000017941 */ /* 0x000fea0003800000 */
.L_x_38:
[----:B-----5:R-:W-:Y:S01]  /*2e00*/  LOP3.LUT R173, R154, 0xffffe000, RZ, 0xc0, !PT ;  /* 0xffffe0009aad7812 */ /* 0x020fe200078ec0ff */
[----:B------:R-:W-:Y:S01]  /*2e10*/  BSSY B1, `(.L_x_40) ;  /* 0x000000a000017945 */ /* 0x000fe20003800000 */
[----:B------:R-:W-:-:S03]  /*2e20*/  ISETP.GT.AND P2, PT, R0, 0x8, P3 ;  /* 0x000000080000780c */ /* 0x000fc60001f44270 */
[----:B------:R-:W-:-:S04]  /*2e30*/  FMUL R90, R173, R156 ;  /* 0x0000009cad5a7220 */ /* 0x000fc80000400000 */
[----:B------:R-:W-:Y:S01]  /*2e40*/  FFMA R173, R91, R155, R90 ;  /* 0x0000009b5bad7223 */ /* 0x000fe2000000005a */
[----:B------:R-:W-:Y:S02]  /*2e50*/  @P1 IMAD.MOV.U32 R90, RZ, RZ, R170 ;  /* 0x000000ffff5a1224 */ /* 0x000fe400078e00aa */
[----:B------:R-:W-:Y:S02]  /*2e60*/  @P1 IMAD.MOV.U32 R91, RZ, RZ, R171 ;  /* 0x000000ffff5b1224 */ /* 0x000fe400078e00ab */
[----:B------:R-:W-:-:S05]  /*2e70*/  F2FP.TF32.F32.PACK_B R173, R173 ;  /* 0x000000adffad723e */ /* 0x000fca00024050ff */
[----:B------:R3:W-:Y:S01]  /*2e80*/  @P1 STG.E desc[UR36][R90.64+0x4], R173 ;  /* 0x000004ad5a001986 */ /* 0x0007e2000c101924 */
[----:B------:R-:W-:Y:S05]  /*2e90*/  @!P2 BRA `(.L_x_41) ;  /* 0x000000000004a947 */ /* 0x000fea0003800000 */
[----:B------:R4:W5:Y:S02]  /*2ea0*/  LDG.E.LTC128B R154, desc[UR36][R164.64+0x20] ;  /* 0x00002024a49a7981 */ /* 0x000964000c1e1920 */
.L_x_41:
[----:B------:R-:W-:Y:S05]  /*2eb0*/  BSYNC B1 ;  /* 0x0000000000017941 */ /* 0x000fea0003800000 */
.L_x_40:
[----:B---3-5:R-:W-:Y:S01]  /*2ec0*/  LOP3.LUT R91, R154, 0xffffe000, RZ, 0xc0, !PT ;  /* 0xffffe0009a5b7812 */ /* 0x028fe200078ec0ff */
[----:B------:R-:W-:Y:S01]  /*2ed0*/  @P2 IMAD.MOV.U32 R90, RZ, RZ, R160 ;  /* 0x000000ffff5a2224 */ /* 0x000fe200078e00a0 */
[----:B------:R-:W-:Y:S01]  /*2ee0*/  ISETP.GT.AND P1, PT, R0, 0x9, P3 ;  /* 0x000000090000780c */ /* 0x000fe20001f24270 */
[----:B------:R-:W-:Y:S02]  /*2ef0*/  BSSY B1, `(.L_x_42) ;  /* 0x0000008000017945 */ /* 0x000fe40003800000 */
[----:B------:R-:W-:-:S04]  /*2f00*/  FMUL R91, R91, R156 ;  /* 0x0000009c5b5b7220 */ /* 0x000fc80000400000 */
[----:B------:R-:W-:Y:S01]  /*2f10*/  FFMA R173, R92, R155, R91 ;  /* 0x0000009b5cad7223 */ /* 0x000fe2000000005b */
[----:B------:R-:W-:-:S04]  /*2f20*/  @P2 IMAD.MOV.U32 R91, RZ, RZ, R161 ;  /* 0x000000ffff5b2224 */ /* 0x000fc800078e00a1 */
[----:B------:R-:W-:-:S05]  /*2f30*/  F2FP.TF32.F32.PACK_B R173, R173 ;  /* 0x000000adffad723e */ /* 0x000fca00024050ff */
[----:B------:R3:W-:Y:S01]  /*2f40*/  @P2 STG.E desc[UR36][R90.64+0x20], R173 ;  /* 0x000020ad5a002986 */ /* 0x0007e2000c101924 */
[----:B------:R-:W-:Y:S05]  /*2f50*/  @!P1 BRA `(.L_x_43) ;  /* 0x0000000000049947 */ /* 0x000fea0003800000 */
[----:B------:R0:W5:Y:S02]  /*2f60*/  LDG.E.LTC128B R154, desc[UR36][R164.64+0x24] ;  /* 0x00002424a49a7981 */ /* 0x000164000c1e1920 */
.L_x_43:
[----:B------:R-:W-:Y:S05]  /*2f70*/  BSYNC B1 ;  /* 0x0000000000017941 */ /* 0x000fea0003800000 */
.L_x_42:
[----:B---3-5:R-:W-:Y:S01]  /*2f80*/  LOP3.LUT R91, R154, 0xffffe000, RZ, 0xc0, !PT ;  /* 0xffffe0009a5b7812 */ /* 0x028fe200078ec0ff */
[----:B------:R-:W-:Y:S01]  /*2f90*/  BSSY B1, `(.L_x_44) ;  /* 0x000000a000017945 */ /* 0x000fe20003800000 */
[----:B------:R-:W-:-:S03]  /*2fa0*/  ISETP.GT.AND P2, PT, R0, 0x8, P0 ;  /* 0x000000080000780c */ /* 0x000fc60000744270 */
[----:B------:R-:W-:Y:S01]  /*2fb0*/  FMUL R90, R91, R156 ;  /* 0x0000009c5b5a7220 */ /* 0x000fe20000400000 */
[----:B------:R-:W-:-:S03]  /*2fc0*/  @P1 IMAD.MOV.U32 R91, RZ, RZ, R161 ;  /* 0x000000ffff5b1224 */ /* 0x000fc600078e00a1 */
[----:B------:R-:W-:Y:S01]  /*2fd0*/  FFMA R93, R93, R155, R90 ;  /* 0x0000009b5d5d7223 */ /* 0x000fe2000000005a */
[----:B------:R-:W-:-:S04]  /*2fe0*/  @P1 IMAD.MOV.U32 R90, RZ, RZ, R160 ;  /* 0x000000ffff5a1224 */ /* 0x000fc800078e00a0 */
[----:B------:R-:W-:-:S05]  /*2ff0*/  F2FP.TF32.F32.PACK_B R93, R93 ;  /* 0x0000005dff5d723e */ /* 0x000fca00024050ff */
[----:B------:R3:W-:Y:S01]  /*3000*/  @P1 STG.E desc[UR36][R90.64+0x24], R93 ;  /* 0x0000245d5a001986 */ /* 0x0007e2000c101924 */
[----:B------:R-:W-:Y:S05]  /*3010*/  @!P2 BRA `(.L_x_45) ;  /* 0x000000000004a947 */ /* 0x000fea0003800000 */
[----:B------:R0:W5:Y:S02]  /*3020*/  LDG.E.LTC128B R154, desc[UR36][R88.64+0x20] ;  /* 0x00002024589a7981 */ /* 0x000164000c1e1920 */
.L_x_45:
[----:B------:R-:W-:Y:S05]  /*3030*/  BSYNC B1 ;  /* 0x0000000000017941 */ /* 0x000fea0003800000 */
.L_x_44:
        /* <DEDUP_REMOVED lines=11> */
.L_x_47:
[----:B------:R-:W-:Y:S05]  /*30f0*/  BSYNC B1 ;  /* 0x0000000000017941 */ /* 0x000fea0003800000 */
.L_x_46:
        /* <DEDUP_REMOVED lines=11> */
.L_x_49:
[----:B------:R-:W-:Y:S05]  /*31b0*/  BSYNC B1 ;  /* 0x0000000000017941 */ /* 0x000fea0003800000 */
.L_x_48:
        /* <DEDUP_REMOVED lines=11> */
.L_x_51:
[----:B------:R-:W-:Y:S05]  /*3270*/  BSYNC B1 ;  /* 0x0000000000017941 */ /* 0x000fea0003800000 */
.L_x_50:
        /* <DEDUP_REMOVED lines=11> */
.L_x_53:
[----:B------:R-:W-:Y:S05]  /*3330*/  BSYNC B1 ;  /* 0x0000000000017941 */ /* 0x000fea0003800000 */
.L_x_52:
        /* <DEDUP_REMOVED lines=11> */
.L_x_55:
[----:B------:R-:W-:Y:S05]  /*33f0*/  BSYNC B1 ;  /* 0x0000000000017941 */ /* 0x000fea0003800000 */
.L_x_54:
        /* <DEDUP_REMOVED lines=11> */
.L_x_57:
[----:B------:R-:W-:Y:S05]  /*34b0*/  BSYNC B1 ;  /* 0x0000000000017941 */ /* 0x000fea0003800000 */
.L_x_56:
        /* <DEDUP_REMOVED lines=11> */
.L_x_59:
[----:B------:R-:W-:Y:S05]  /*3570*/  BSYNC B1 ;  /* 0x0000000000017941 */ /* 0x000fea0003800000 */
.L_x_58:
        /* <DEDUP_REMOVED lines=11> */
.L_x_61:
[----:B------:R-:W-:Y:S05]  /*3630*/  BSYNC B1 ;  /* 0x0000000000017941 */ /* 0x000fea0003800000 */
.L_x_60:
        /* <DEDUP_REMOVED lines=11> */
.L_x_63:
[----:B------:R-:W-:Y:S05]  /*36f0*/  BSYNC B1 ;  /* 0x0000000000017941 */ /* 0x000fea0003800000 */
.L_x_62:
        /* <DEDUP_REMOVED lines=11> */
.L_x_65:
[----:B------:R-:W-:Y:S05]  /*37b0*/  BSYNC B1 ;  /* 0x0000000000017941 */ /* 0x000fea0003800000 */
.L_x_64:
        /* <DEDUP_REMOVED lines=11> */
.L_x_67:
[----:B------:R-:W-:Y:S05]  /*3870*/  BSYNC B1 ;  /* 0x0000000000017941 */ /* 0x000fea0003800000 */
.L_x_66:
        /* <DEDUP_REMOVED lines=11> */
.L_x_69:
[----:B------:R-:W-:Y:S05]  /*3930*/  BSYNC B1 ;  /* 0x0000000000017941 */ /* 0x000fea0003800000 */
.L_x_68:
        /* <DEDUP_REMOVED lines=11> */
.L_x_71:
[----:B------:R-:W-:Y:S05]  /*39f0*/  BSYNC B1 ;  /* 0x0000000000017941 */ /* 0x000fea0003800000 */
.L_x_70:
        /* <DEDUP_REMOVED lines=11> */
.L_x_73:
[----:B------:R-:W-:Y:S05]  /*3ab0*/  BSYNC B1 ;  /* 0x0000000000017941 */ /* 0x000fea0003800000 */
.L_x_72:
        /* <DEDUP_REMOVED lines=11> */
.L_x_75:
[----:B------:R-:W-:Y:S05]  /*3b70*/  BSYNC B1 ;  /* 0x0000000000017941 */ /* 0x000fea0003800000 */
.L_x_74:
        /* <DEDUP_REMOVED lines=11> */
.L_x_77:
[----:B------:R-:W-:Y:S05]  /*3c30*/  BSYNC B1 ;  /* 0x0000000000017941 */ /* 0x000fea0003800000 */
.L_x_76:
        /* <DEDUP_REMOVED lines=11> */
.L_x_79:
[----:B------:R-:W-:Y:S05]  /*3cf0*/  BSYNC B1 ;  /* 0x0000000000017941 */ /* 0x000fea0003800000 */
.L_x_78:
        /* <DEDUP_REMOVED lines=11> */
.L_x_81:
[----:B------:R-:W-:Y:S05]  /*3db0*/  BSYNC B1 ;  /* 0x0000000000017941 */ /* 0x000fea0003800000 */
.L_x_80:
        /* <DEDUP_REMOVED lines=11> */
.L_x_83:
[----:B------:R-:W-:Y:S05]  /*3e70*/  BSYNC B1 ;  /* 0x0000000000017941 */ /* 0x000fea0003800000 */
.L_x_82:
        /* <DEDUP_REMOVED lines=11> */
.L_x_85:
[----:B------:R-:W-:Y:S05]  /*3f30*/  BSYNC B1 ;  /* 0x0000000000017941 */ /* 0x000fea0003800000 */
.L_x_84:
        /* <DEDUP_REMOVED lines=11> */
.L_x_87:
[----:B------:R-:W-:Y:S05]  /*3ff0*/  BSYNC B1 ;  /* 0x0000000000017941 */ /* 0x000fea0003800000 */
.L_x_86:
        /* <DEDUP_REMOVED lines=11> */
.L_x_89:
[----:B------:R-:W-:Y:S05]  /*40b0*/  BSYNC B1 ;  /* 0x0000000000017941 */ /* 0x000fea0003800000 */
.L_x_88:
        /* <DEDUP_REMOVED lines=11> */
.L_x_91:
[----:B------:R-:W-:Y:S05]  /*4170*/  BSYNC B1 ;  /* 0x0000000000017941 */ /* 0x000fea0003800000 */
.L_x_90:
        /* <DEDUP_REMOVED lines=11> */
.L_x_93:
[----:B------:R-:W-:Y:S05]  /*4230*/  BSYNC B1 ;  /* 0x0000000000017941 */ /* 0x000fea0003800000 */
.L_x_92:
        /* <DEDUP_REMOVED lines=11> */
.L_x_95:
[----:B------:R-:W-:Y:S05]  /*42f0*/  BSYNC B1 ;  /* 0x0000000000017941 */ /* 0x000fea0003800000 */
.L_x_94:
        /* <DEDUP_REMOVED lines=11> */
.L_x_97:
[----:B------:R-:W-:Y:S05]  /*43b0*/  BSYNC B1 ;  /* 0x0000000000017941 */ /* 0x000fea0003800000 */
.L_x_96:
        /* <DEDUP_REMOVED lines=11> */
.L_x_99:
[----:B------:R-:W-:Y:S05]  /*4470*/  BSYNC B1 ;  /* 0x0000000000017941 */ /* 0x000fea0003800000 */
.L_x_98:
        /* <DEDUP_REMOVED lines=11> */
.L_x_101:
[----:B------:R-:W-:Y:S05]  /*4530*/  BSYNC B1 ;  /* 0x0000000000017941 */ /* 0x000fea0003800000 */
.L_x_100:
        /* <DEDUP_REMOVED lines=11> */
.L_x_103:
[----:B------:R-:W-:Y:S05]  /*45f0*/  BSYNC B1 ;  /* 0x0000000000017941 */ /* 0x000fea0003800000 */
.L_x_102:
        /* <DEDUP_REMOVED lines=11> */
.L_x_105:
[----:B------:R-:W-:Y:S05]  /*46b0*/  BSYNC B1 ;  /* 0x0000000000017941 */ /* 0x000fea0003800000 */
.L_x_104:
        /* <DEDUP_REMOVED lines=11> */
.L_x_107:
[----:B------:R-:W-:Y:S05]  /*4770*/  BSYNC B1 ;  /* 0x0000000000017941 */ /* 0x000fea0003800000 */
.L_x_106:
        /* <DEDUP_REMOVED lines=11> */
.L_x_109:
[----:B------:R-:W-:Y:S05]  /*4830*/  BSYNC B1 ;  /* 0x0000000000017941 */ /* 0x000fea0003800000 */
.L_x_108:
        /* <DEDUP_REMOVED lines=11> */
.L_x_111:
[----:B------:R-:W-:Y:S05]  /*48f0*/  BSYNC B1 ;  /* 0x0000000000017941 */ /* 0x000fea0003800000 */
.L_x_110:
        /* <DEDUP_REMOVED lines=11> */
.L_x_113:
[----:B------:R-:W-:Y:S05]  /*49b0*/  BSYNC B1 ;  /* 0x0000000000017941 */ /* 0x000fea0003800000 */
.L_x_112:
        /* <DEDUP_REMOVED lines=11> */
.L_x_115:
[----:B------:R-:W-:Y:S05]  /*4a70*/  BSYNC B1 ;  /* 0x0000000000017941 */ /* 0x000fea0003800000 */
.L_x_114:
        /* <DEDUP_REMOVED lines=11> */
.L_x_117:
[----:B------:R-:W-:Y:S05]  /*4b30*/  BSYNC B1 ;  /* 0x0000000000017941 */ /* 0x000fea0003800000 */
.L_x_116:
        /* <DEDUP_REMOVED lines=11> */
.L_x_119:
[----:B------:R-:W-:Y:S05]  /*4bf0*/  BSYNC B1 ;  /* 0x0000000000017941 */ /* 0x000fea0003800000 */
.L_x_118:
        /* <DEDUP_REMOVED lines=11> */
.L_x_121:
[----:B------:R-:W-:Y:S05]  /*4cb0*/  BSYNC B1 ;  /* 0x0000000000017941 */ /* 0x000fea0003800000 */
.L_x_120:
        /* <DEDUP_REMOVED lines=11> */
.L_x_123:
[----:B------:R-:W-:Y:S05]  /*4d70*/  BSYNC B1 ;  /* 0x0000000000017941 */ /* 0x000fea0003800000 */
.L_x_122:
        /* <DEDUP_REMOVED lines=11> */
.L_x_125:
[----:B------:R-:W-:Y:S05]  /*4e30*/  BSYNC B1 ;  /* 0x0000000000017941 */ /* 0x000fea0003800000 */
.L_x_124:
        /* <DEDUP_REMOVED lines=11> */
.L_x_127:
[----:B------:R-:W-:Y:S05]  /*4ef0*/  BSYNC B1 ;  /* 0x0000000000017941 */ /* 0x000fea0003800000 */
.L_x_126:
        /* <DEDUP_REMOVED lines=11> */
.L_x_129:
[----:B------:R-:W-:Y:S05]  /*4fb0*/  BSYNC B1 ;  /* 0x0000000000017941 */ /* 0x000fea0003800000 */
.L_x_128:
        /* <DEDUP_REMOVED lines=11> */
.L_x_131:
[----:B------:R-:W-:Y:S05]  /*5070*/  BSYNC B1 ;  /* 0x0000000000017941 */ /* 0x000fea0003800000 */
.L_x_130:
        /* <DEDUP_REMOVED lines=11> */
.L_x_133:
[----:B------:R-:W-:Y:S05]  /*5130*/  BSYNC B1 ;  /* 0x0000000000017941 */ /* 0x000fea0003800000 */
.L_x_132:
        /* <DEDUP_REMOVED lines=11> */
.L_x_135:
[----:B------:R-:W-:Y:S05]  /*51f0*/  BSYNC B1 ;  /* 0x0000000000017941 */ /* 0x000fea0003800000 */
.L_x_134:
        /* <DEDUP_REMOVED lines=11> */
.L_x_137:
[----:B------:R-:W-:Y:S05]  /*52b0*/  BSYNC B1 ;  /* 0x0000000000017941 */ /* 0x000fea0003800000 */
.L_x_136:
        /* <DEDUP_REMOVED lines=11> */
.L_x_139:
[----:B------:R-:W-:Y:S05]  /*5370*/  BSYNC B1 ;  /* 0x0000000000017941 */ /* 0x000fea0003800000 */
.L_x_138:
        /* <DEDUP_REMOVED lines=11> */
.L_x_141:
[----:B------:R-:W-:Y:S05]  /*5430*/  BSYNC B1 ;  /* 0x0000000000017941 */ /* 0x000fea0003800000 */
.L_x_140:
        /* <DEDUP_REMOVED lines=11> */
.L_x_143:
[----:B------:R-:W-:Y:S05]  /*54f0*/  BSYNC B1 ;  /* 0x0000000000017941 */ /* 0x000fea0003800000 */
.L_x_142:
        /* <DEDUP_REMOVED lines=11> */
.L_x_145:
[----:B------:R-:W-:Y:S05]  /*55b0*/  BSYNC B1 ;  /* 0x0000000000017941 */ /* 0x000fea0003800000 */
.L_x_144:
        /* <DEDUP_REMOVED lines=11> */
.L_x_147:
[----:B------:R-:W-:Y:S05]  /*5670*/  BSYNC B1 ;  /* 0x0000000000017941 */ /* 0x000fea0003800000 */
.L_x_146:
        /* <DEDUP_REMOVED lines=11> */
.L_x_149:
[----:B------:R-:W-:Y:S05]  /*5730*/  BSYNC B1 ;  /* 0x0000000000017941 */ /* 0x000fea0003800000 */
.L_x_148:
        /* <DEDUP_REMOVED lines=11> */
.L_x_151:
[----:B------:R-:W-:Y:S05]  /*57f0*/  BSYNC B1 ;  /* 0x0000000000017941 */ /* 0x000fea0003800000 */
.L_x_150:
        /* <DEDUP_REMOVED lines=11> */
.L_x_153:
[----:B------:R-:W-:Y:S05]  /*58b0*/  BSYNC B1 ;  /* 0x0000000000017941 */ /* 0x000fea0003800000 */
.L_x_152:
        /* <DEDUP_REMOVED lines=11> */
.L_x_155:
[----:B------:R-:W-:Y:S05]  /*5970*/  BSYNC B1 ;  /* 0x0000000000017941 */ /* 0x000fea0003800000 */
.L_x_154:
        /* <DEDUP_REMOVED lines=11> */
.L_x_157:
[----:B------:R-:W-:Y:S05]  /*5a30*/  BSYNC B1 ;  /* 0x0000000000017941 */ /* 0x000fea0003800000 */
.L_x_156:
[----:B---3-5:R-:W-:Y:S01]  /*5a40*/  LOP3.LUT R91, R154, 0xffffe000, RZ, 0xc0, !PT ;  /* 0xffffe0009a5b7812 */ /* 0x028fe200078ec0ff */
[----:B------:R-:W-:Y:S01]  /*5a50*/  @P2 IMAD.MOV.U32 R8, RZ, RZ, R170 ;  /* 0x000000ffff082224 */ /* 0x000fe200078e00aa */
[----:B------:R-:W-:Y:S01]  /*5a60*/  IADD3 R157, P1, R157, 0x80, RZ ;  /* 0x000000809d9d7810 */ /* 0x000fe20007f3e0ff */
[----:B------:R-:W-:Y:S02]  /*5a70*/  BSSY B1, `(.L_x_158) ;  /* 0x000000b000017945 */ /* 0x000fe40003800000 */
[----:B------:R-:W-:Y:S02]  /*5a80*/  FMUL R91, R91, R156 ;  /* 0x0000009c5b5b7220 */ /* 0x000fe40000400000 */
[----:B------:R-:W-:Y:S01]  /*5a90*/  IMAD.X R9, RZ, RZ, R9, P1 ;  /* 0x000000ffff097224 */ /* 0x000fe200008e0609 */
[----:B------:R-:W-:Y:S01]  /*5aa0*/  ISETP.GT.AND P1, PT, R0, 0x79, P0 ;  /* 0x000000790000780c */ /* 0x000fe20000724270 */
[----:B------:R-:W-:Y:S02]  /*5ab0*/  FFMA R91, R150, R155, R91 ;  /* 0x0000009b965b7223 */ /* 0x000fe4000000005b */
[----:B------:R-:W-:-:S02]  /*5ac0*/  IMAD R90, R9, R14, RZ ;  /* 0x0000000e095a7224 */ /* 0x000fc400078e02ff */
[----:B------:R-:W-:Y:S01]  /*5ad0*/  @P2 IMAD.MOV.U32 R9, RZ, RZ, R171 ;  /* 0x000000ffff092224 */ /* 0x000fe200078e00ab */
[----:B------:R-:W-:-:S05]  /*5ae0*/  F2FP.TF32.F32.PACK_B R91, R91 ;  /* 0x0000005bff5b723e */ /* 0x000fca00024050ff */
[----:B------:R3:W-:Y:S02]  /*5af0*/  @P2 STG.E desc[UR36][R8.64+0x1e0], R91 ;  /* 0x0001e05b08002986 */ /* 0x0007e4000c101924 */
[----:B------:R-:W-:Y:S05]  /*5b00*/  @!P1 BRA `(.L_x_159) ;  /* 0x0000000000049947 */ /* 0x000fea0003800000 */
[----:B------:R0:W5:Y:S02]  /*5b10*/  LDG.E.LTC128B R154, desc[UR36][R88.64+0x1e4] ;  /* 0x0001e424589a7981 */ /* 0x000164000c1e1920 */
.L_x_159:
[----:B------:R-:W-:Y:S05]  /*5b20*/  BSYNC B1 ;  /* 0x0000000000017941 */ /* 0x000fea0003800000 */
.L_x_158:
[----:B0----5:R-:W-:Y:S01]  /*5b30*/  LOP3.LUT R89, R154, 0xffffe000, RZ, 0xc0, !PT ;  /* 0xffffe0009a597812 */ /* 0x021fe200078ec0ff */
[----:B------:R-:W-:Y:S01]  /*5b40*/  IMAD R97, R157, R15, R90 ;  /* 0x0000000f9d617224 */ /* 0x000fe200078e025a */
[----:B------:R-:W-:Y:S01]  /*5b50*/  ISETP.GT.AND P0, PT, R3, 0x80, PT ;  /* 0x000000800300780c */ /* 0x000fe20003f04270 */
[----:B---3--:R-:W-:-:S04]  /*5b60*/  IMAD.WIDE.U32 R8, R157, R14, R158 ;  /* 0x0000000e9d087225 */ /* 0x008fc800078e009e */
[----:B------:R-:W-:Y:S01]  /*5b70*/  FMUL R88, R89, R156 ;  /* 0x0000009c59587220 */ /* 0x000fe20000400000 */
[----:B------:R-:W-:Y:S01]  /*5b80*/  ISETP.GT.AND P3, PT, R0, RZ, P0 ;  /* 0x000000ff0000720c */ /* 0x000fe20000764270 */
[----:B------:R-:W-:Y:S02]  /*5b90*/  IMAD.IADD R9, R9, 0x1, R97 ;  /* 0x0000000109097824 */ /* 0x000fe400078e0261 */
[----:B------:R-:W-:Y:S01]  /*5ba0*/  FFMA R151, R151, R155, R88 ;  /* 0x0000009b97977223 */ /* 0x000fe20000000058 */
[----:B------:R-:W-:-:S04]  /*5bb0*/  LEA R88, P2, R8, R10, 0x2 ;  /* 0x0000000a08587211 */ /* 0x000fc800078410ff */
[----:B------:R-:W-:Y:S02]  /*5bc0*/  F2FP.TF32.F32.PACK_B R151, R151 ;  /* 0x00000097ff97723e */ /* 0x000fe400024050ff */
[----:B------:R-:W-:-:S03]  /*5bd0*/  LEA.HI.X R89, R8, R11, R9, 0x2, P2 ;  /* 0x0000000b08597211 */ /* 0x000fc600010f1409 */
[----:B------:R0:W-:Y:S04]  /*5be0*/  @P1 STG.E desc[UR36][R170.64+0x1e4], R151 ;  /* 0x0001e497aa001986 */ /* 0x0001e8000c101924 */
[----:B------:R-:W3:Y:S01]  /*5bf0*/  @P3 LDG.E.LTC128B R154, desc[UR36][R88.64] ;  /* 0x00000024589a3981 */ /* 0x000ee2000c1e1920 */
[----:B------:R-:W-:Y:S01]  /*5c00*/  IMAD.WIDE.U32 R8, R157, R14, R6 ;  /* 0x0000000e9d087225 */ /* 0x000fe200078e0006 */
[----:B------:R-:W-:Y:S01]  /*5c10*/  SHF.L.U64.HI R95, R4, 0x9, R5 ;  /* 0x00000009045f7819 */ /* 0x000fe20000010205 */
[----:B------:R-:W-:Y:S01]  /*5c20*/  BSSY B1, `(.L_x_160) ;  /* 0x0000011000017945 */ /* 0x000fe20003800000 */
[----:B------:R-:W-:Y:S01]  /*5c30*/  ISETP.GT.AND P2, PT, R0, 0x1, P0 ;  /* 0x000000010000780c */ /* 0x000fe20000744270 */
[----:B------:R-:W-:Y:S02]  /*5c40*/  IMAD.IADD R9, R97, 0x1, R9 ;  /* 0x0000000161097824 */ /* 0x000fe400078e0209 */
[----:B------:R-:W-:-:S02]  /*5c50*/  IMAD.SHL.U32 R93, R4, 0x200, RZ ;  /* 0x00000200045d7824 */ /* 0x000fc400078e00ff */
[----:B------:R-:W-:-:S03]  /*5c60*/  IMAD.WIDE.U32 R90, R23, R12, R8 ;  /* 0x0000000c175a7225 */ /* 0x000fc600078e0008 */
[----:B------:R-:W-:Y:S01]  /*5c70*/  IADD3 R8, P1, R93, R160, RZ ;  /* 0x000000a05d087210 */ /* 0x000fe20007f3e0ff */
[----:B------:R-:W-:Y:S01]  /*5c80*/  IMAD.IADD R5, R13, 0x1, R91 ;  /* 0x000000010d057824 */ /* 0x000fe200078e025b */
[----:B------:R-:W-:-:S03]  /*5c90*/  LEA R4, P4, R90, R10, 0x2 ;  /* 0x0000000a5a047211 */ /* 0x000fc600078810ff */
[----:B------:R-:W-:Y:S01]  /*5ca0*/  IMAD.X R9, R95, 0x1, R161, P1 ;  /* 0x000000015f097824 */ /* 0x000fe200008e06a1 */
[----:B------:R-:W-:Y:S02]  /*5cb0*/  LEA.HI.X R5, R90, R11, R5, 0x2, P4 ;  /* 0x0000000b5a057211 */ /* 0x000fe400020f1405 */
[----:B---3--:R-:W-:-:S05]  /*5cc0*/  LOP3.LUT R15, R154, 0xffffe000, RZ, 0xc0, !PT ;  /* 0xffffe0009a0f7812 */ /* 0x008fca00078ec0ff */
[----:B------:R-:W-:-:S04]  /*5cd0*/  FMUL R15, R15, R156 ;  /* 0x0000009c0f0f7220 */ /* 0x000fc80000400000 */
[----:B------:R-:W-:-:S05]  /*5ce0*/  FFMA R15, R24, R155, R15 ;  /* 0x0000009b180f7223 */ /* 0x000fca000000000f */
[----:B------:R-:W-:-:S05]  /*5cf0*/  F2FP.TF32.F32.PACK_B R15, R15 ;  /* 0x0000000fff0f723e */ /* 0x000fca00024050ff */
[----:B------:R0:W-:Y:S01]  /*5d00*/  @P3 STG.E desc[UR36][R8.64], R15 ;  /* 0x0000000f08003986 */ /* 0x0001e2000c101924 */
[----:B------:R-:W-:Y:S05]  /*5d10*/  @!P2 BRA `(.L_x_161) ;  /* 0x000000000004a947 */ /* 0x000fea0003800000 */
[----:B------:R3:W5:Y:S02]  /*5d20*/  LDG.E.LTC128B R154, desc[UR36][R4.64+0x4] ;  /* 0x00000424049a7981 */ /* 0x000764000c1e1920 */
.L_x_161:
[----:B------:R-:W-:Y:S05]  /*5d30*/  BSYNC B1 ;  /* 0x0000000000017941 */ /* 0x000fea0003800000 */
.L_x_160:
[----:B-----5:R-:W-:Y:S01]  /*5d40*/  LOP3.LUT R21, R154, 0xffffe000, RZ, 0xc0, !PT ;  /* 0xffffe0009a157812 */ /* 0x020fe200078ec0ff */
[----:B0-----:R-:W-:Y:S01]  /*5d50*/  IMAD.WIDE.U32 R14, R157, R14, R162 ;  /* 0x0000000e9d0e7225 */ /* 0x001fe200078e00a2 */
[----:B------:R-:W-:Y:S01]  /*5d60*/  ISETP.GT.AND P1, PT, R3, 0x88, PT ;  /* 0x000000880300780c */ /* 0x000fe20003f24270 */
[----:B------:R-:W-:Y:S02]  /*5d70*/  BSSY B1, `(.L_x_162) ;  /* 0x000000f000017945 */ /* 0x000fe40003800000 */
[----:B------:R-:W-:Y:S01]  /*5d80*/  FMUL R24, R21, R156 ;  /* 0x0000009c15187220 */ /* 0x000fe20000400000 */
[----:B------:R-:W-:Y:S01]  /*5d90*/  ISETP.GT.AND P3, PT, R0, RZ, P1 ;  /* 0x000000ff0000720c */ /* 0x000fe20000f64270 */
[----:B------:R-:W-:Y:S01]  /*5da0*/  IMAD.IADD R97, R97, 0x1, R15 ;  /* 0x0000000161617824 */ /* 0x000fe200078e020f */
[-C--:B------:R-:W-:Y:S01]  /*5db0*/  IADD3 R20, P5, R20, R14.reuse, RZ ;  /* 0x0000000e14147210 */ /* 0x080fe20007fbe0ff */
[----:B------:R-:W-:Y:S01]  /*5dc0*/  FFMA R25, R25, R155, R24 ;  /* 0x0000009b19197223 */ /* 0x000fe20000000018 */
[----:B------:R-:W-:-:S03]  /*5dd0*/  IADD3 R14, P4, R6, R14, RZ ;  /* 0x0000000e060e7210 */ /* 0x000fc60007f9e0ff */
[----:B------:R-:W-:Y:S01]  /*5de0*/  IMAD.X R158, R97, 0x1, R159, P5 ;  /* 0x00000001619e7824 */ /* 0x000fe200028e069f */
[----:B------:R-:W-:Y:S01]  /*5df0*/  F2FP.TF32.F32.PACK_B R25, R25 ;  /* 0x00000019ff19723e */ /* 0x000fe200024050ff */
[----:B------:R-:W-:Y:S01]  /*5e00*/  IMAD.X R15, R7, 0x1, R97, P4 ;  /* 0x00000001070f7824 */ /* 0x000fe200020e0661 */
[----:B------:R-:W-:-:S03]  /*5e10*/  LEA R6, P5, R20, R10, 0x2 ;  /* 0x0000000a14067211 */ /* 0x000fc600078a10ff */
[----:B------:R0:W-:Y:S01]  /*5e20*/  @P2 STG.E desc[UR36][R8.64+0x4], R25 ;  /* 0x0000041908002986 */ /* 0x0001e2000c101924 */
[----:B------:R-:W-:Y:S01]  /*5e30*/  LEA.HI.X R7, R20, R11, R158, 0x2, P5 ;  /* 0x0000000b14077211 */ /* 0x000fe200028f149e */
[----:B------:R-:W-:Y:S08]  /*5e40*/  @!P3 BRA `(.L_x_163) ;  /* 0x000000000004b947 */ /* 0x000ff00003800000 */
[----:B------:R0:W5:Y:S02]  /*5e50*/  LDG.E.LTC128B R154, desc[UR36][R6.64] ;  /* 0x00000024069a7981 */ /* 0x000164000c1e1920 */
.L_x_163:
[----:B------:R-:W-:Y:S05]  /*5e60*/  BSYNC B1 ;  /* 0x0000000000017941 */ /* 0x000fea0003800000 */
.L_x_162:
[----:B-----5:R-:W-:Y:S01]  /*5e70*/  LOP3.LUT R3, R154, 0xffffe000, RZ, 0xc0, !PT ;  /* 0xffffe0009a037812 */ /* 0x020fe200078ec0ff */
[----:B------:R-:W-:Y:S01]  /*5e80*/  IMAD.WIDE.U32 R14, R23, R12, R14 ;  /* 0x0000000c170e7225 */ /* 0x000fe200078e000e */
[----:B0-----:R-:W-:Y:S01]  /*5e90*/  IADD3 R6, P4, R8, R167, RZ ;  /* 0x000000a708067210 */ /* 0x001fe20007f9e0ff */
[----:B------:R-:W-:Y:S01]  /*5ea0*/  BSSY B1, `(.L_x_164) ;  /* 0x000000c000017945 */ /* 0x000fe20003800000 */
[----:B------:R-:W-:Y:S01]  /*5eb0*/  ISETP.GT.AND P2, PT, R0, 0x1, P1 ;  /* 0x000000010000780c */ /* 0x000fe20000f44270 */
[----:B------:R-:W-:Y:S01]  /*5ec0*/  FMUL R3, R3, R156 ;  /* 0x0000009c03037220 */ /* 0x000fe20000400000 */
[----:B------:R-:W-:Y:S01]  /*5ed0*/  IMAD.IADD R13, R13, 0x1, R15 ;  /* 0x000000010d0d7824 */ /* 0x000fe200078e020f */
[----:B------:R-:W-:Y:S01]  /*5ee0*/  LEA R10, P5, R14, R10, 0x2 ;  /* 0x0000000a0e0a7211 */ /* 0x000fe200078a10ff */
[----:B------:R-:W-:Y:S02]  /*5ef0*/  IMAD.X R7, R9, 0x1, R169, P4 ;  /* 0x0000000109077824 */ /* 0x000fe400020e06a9 */
[----:B------:R-:W-:Y:S01]  /*5f00*/  FFMA R3, R26, R155, R3 ;  /* 0x0000009b1a037223 */ /* 0x000fe20000000003 */
[----:B------:R-:W-:-:S04]  /*5f10*/  LEA.HI.X R11, R14, R11, R13, 0x2, P5 ;  /* 0x0000000b0e0b7211 */ /* 0x000fc800028f140d */
[----:B------:R-:W-:-:S05]  /*5f20*/  F2FP.TF32.F32.PACK_B R3, R3 ;  /* 0x00000003ff03723e */ /* 0x000fca00024050ff */
[----:B------:R0:W-:Y:S01]  /*5f30*/  @P3 STG.E desc[UR36][R6.64], R3 ;  /* 0x0000000306003986 */ /* 0x0001e2000c101924 */
[----:B------:R-:W-:Y:S05]  /*5f40*/  @!P2 BRA `(.L_x_165) ;  /* 0x000000000004a947 */ /* 0x000fea0003800000 */
[----:B------:R0:W5:Y:S02]  /*5f50*/  LDG.E.LTC128B R154, desc[UR36][R10.64+0x4] ;  /* 0x000004240a9a7981 */ /* 0x000164000c1e1920 */
.L_x_165:
[----:B------:R-:W-:Y:S05]  /*5f60*/  BSYNC B1 ;  /* 0x0000000000017941 */ /* 0x000fea0003800000 */
.L_x_164:
[----:B0----5:R-:W-:Y:S01]  /*5f70*/  LOP3.LUT R3, R154, 0xffffe000, RZ, 0xc0, !PT ;  /* 0xffffe0009a037812 */ /* 0x021fe200078ec0ff */
[----:B------:R-:W-:Y:S01]  /*5f80*/  BSSY B1, `(.L_x_166) ;  /* 0x0000008000017945 */ /* 0x000fe20003800000 */
[----:B------:R-:W-:-:S03]  /*5f90*/  ISETP.GT.AND P3, PT, R0, 0x8, P0 ;  /* 0x000000080000780c */ /* 0x000fc60000764270 */
[----:B------:R-:W-:-:S04]  /*5fa0*/  FMUL R12, R3, R156 ;  /* 0x0000009c030c7220 */ /* 0x000fc80000400000 */
[----:B------:R-:W-:-:S05]  /*5fb0*/  FFMA R27, R27, R155, R12 ;  /* 0x0000009b1b1b7223 */ /* 0x000fca000000000c */
[----:B------:R-:W-:-:S05]  /*5fc0*/  F2FP.TF32.F32.PACK_B R27, R27 ;  /* 0x0000001bff1b723e */ /* 0x000fca00024050ff */
[----:B------:R0:W-:Y:S01]  /*5fd0*/  @P2 STG.E desc[UR36][R6.64+0x4], R27 ;  /* 0x0000041b06002986 */ /* 0x0001e2000c101924 */
[----:B------:R-:W-:Y:S05]  /*5fe0*/  @!P3 BRA `(.L_x_167) ;  /* 0x000000000004b947 */ /* 0x000fea0003800000 */
[----:B------:R0:W5:Y:S02]  /*5ff0*/  LDG.E.LTC128B R154, desc[UR36][R4.64+0x20] ;  /* 0x00002024049a7981 */ /* 0x000164000c1e1920 */
.L_x_167:
[----:B------:R-:W-:Y:S05]  /*6000*/  BSYNC B1 ;  /* 0x0000000000017941 */ /* 0x000fea0003800000 */
.L_x_166:
[----:B-----5:R-:W-:Y:S01]  /*6010*/  LOP3.LUT R3, R154, 0xffffe000, RZ, 0xc0, !PT ;  /* 0xffffe0009a037812 */ /* 0x020fe200078ec0ff */
[----:B0-----:R-:W-:Y:S01]  /*6020*/  IMAD.MOV.U32 R6, RZ, RZ, R8 ;  /* 0x000000ffff067224 */ /* 0x001fe200078e0008 */
[----:B------:R-:W-:Y:S01]  /*6030*/  ISETP.GT.AND P2, PT, R0, 0x9, P0 ;  /* 0x000000090000780c */ /* 0x000fe20000744270 */
[----:B------:R-:W-:Y:S01]  /*6040*/  IMAD.MOV.U32 R7, RZ, RZ, R9 ;  /* 0x000000ffff077224 */ /* 0x000fe200078e0009 */
[----:B------:R-:W-:Y:S01]  /*6050*/  BSSY B1, `(.L_x_168) ;  /* 0x0000007000017945 */ /* 0x000fe20003800000 */
[----:B------:R-:W-:-:S04]  /*6060*/  FMUL R3, R3, R156 ;  /* 0x0000009c03037220 */ /* 0x000fc80000400000 */
[----:B------:R-:W-:-:S05]  /*6070*/  FFMA R3, R28, R155, R3 ;  /* 0x0000009b1c037223 */ /* 0x000fca0000000003 */
[----:B------:R-:W-:-:S05]  /*6080*/  F2FP.TF32.F32.PACK_B R3, R3 ;  /* 0x00000003ff03723e */ /* 0x000fca00024050ff */
[----:B------:R0:W-:Y:S01]  /*6090*/  @P3 STG.E desc[UR36][R6.64+0x20], R3 ;  /* 0x0000200306003986 */ /* 0x0001e2000c101924 */
[----:B------:R-:W-:Y:S05]  /*60a0*/  @!P2 BRA `(.L_x_169) ;  /* 0x000000000004a947 */ /* 0x000fea0003800000 */
[----:B------:R0:W5:Y:S02]  /*60b0*/  LDG.E.LTC128B R154, desc[UR36][R4.64+0x24] ;  /* 0x00002424049a7981 */ /* 0x000164000c1e1920 */
.L_x_169:
[----:B------:R-:W-:Y:S05]  /*60c0*/  BSYNC B1 ;  /* 0x0000000000017941 */ /* 0x000fea0003800000 */
.L_x_168:
        /* <DEDUP_REMOVED lines=9> */
.L_x_171:
[----:B------:R-:W-:Y:S05]  /*6160*/  BSYNC B1 ;  /* 0x0000000000017941 */ /* 0x000fea0003800000 */
.L_x_170:
[----:B-----5:R-:W-:Y:S01]  /*6170*/  LOP3.LUT R3, R154, 0xffffe000, RZ, 0xc0, !PT ;  /* 0xffffe0009a037812 */ /* 0x020fe200078ec0ff */
[----:B------:R-:W-:Y:S01]  /*6180*/  BSSY B1, `(.L_x_172) ;  /* 0x000000a000017945 */ /* 0x000fe20003800000 */
[----:B------:R-:W-:Y:S02]  /*6190*/  IADD3 R8, P3, R167, R8, RZ ;  /* 0x00000008a7087210 */ /* 0x000fe40007f7e0ff */
[----:B------:R-:W-:Y:S01]  /*61a0*/  ISETP.GT.AND P2, PT, R0, 0x9, P1 ;  /* 0x000000090000780c */ /* 0x000fe20000f44270 */
[----:B------:R-:W-:Y:S02]  /*61b0*/  FMUL R3, R3, R156 ;  /* 0x0000009c03037220 */ /* 0x000fe40000400000 */
[----:B------:R-:W-:Y:S02]  /*61c0*/  IMAD.X R9, R169, 0x1, R9, P3 ;  /* 0x00000001a9097824 */ /* 0x000fe400018e0609 */
[----:B------:R-:W-:-:S05]  /*61d0*/  FFMA R3, R30, R155, R3 ;  /* 0x0000009b1e037223 */ /* 0x000fca0000000003 */
[----:B------:R-:W-:-:S05]  /*61e0*/  F2FP.TF32.F32.PACK_B R3, R3 ;  /* 0x00000003ff03723e */ /* 0x000fca00024050ff */
[----:B------:R0:W-:Y:S01]  /*61f0*/  @P4 STG.E desc[UR36][R8.64+0x20], R3 ;  /* 0x0000200308004986 */ /* 0x0001e2000c101924 */
[----:B------:R-:W-:Y:S05]  /*6200*/  @!P2 BRA `(.L_x_173) ;  /* 0x000000000004a947 */ /* 0x000fea0003800000 */
[----:B------:R0:W5:Y:S02]  /*6210*/  LDG.E.LTC128B R154, desc[UR36][R10.64+0x24] ;  /* 0x000024240a9a7981 */ /* 0x000164000c1e1920 */
.L_x_173:
[----:B------:R-:W-:Y:S05]  /*6220*/  BSYNC B1 ;  /* 0x0000000000017941 */ /* 0x000fea0003800000 */
.L_x_172:
[----:B0----5:R-:W-:Y:S01]  /*6230*/  LOP3.LUT R3, R154, 0xffffe000, RZ, 0xc0, !PT ;  /* 0xffffe0009a037812 */ /* 0x021fe200078ec0ff */
[----:B------:R-:W-:Y:S01]  /*6240*/  BSSY B1, `(.L_x_174) ;  /* 0x000000a000017945 */ /* 0x000fe20003800000 */
[----:B------:R-:W-:Y:S02]  /*6250*/  IADD3 R8, P4, P5, R167, R160, R93 ;  /* 0x000000a0a7087210 */ /* 0x000fe40007d9e05d */
[----:B------:R-:W-:Y:S01]  /*6260*/  ISETP.GT.AND P3, PT, R0, 0x10, P0 ;  /* 0x000000100000780c */ /* 0x000fe20000764270 */
[----:B------:R-:W-:Y:S01]  /*6270*/  FMUL R12, R3, R156 ;  /* 0x0000009c030c7220 */ /* 0x000fe20000400000 */
[----:B------:R-:W-:-:S03]  /*6280*/  IADD3.X R9, R169, R161, R95, P4, P5 ;  /* 0x000000a1a9097210 */ /* 0x000fc600027ea45f */
[----:B------:R-:W-:-:S05]  /*6290*/  FFMA R31, R31, R155, R12 ;  /* 0x0000009b1f1f7223 */ /* 0x000fca000000000c */
[----:B------:R-:W-:-:S05]  /*62a0*/  F2FP.TF32.F32.PACK_B R31, R31 ;  /* 0x0000001fff1f723e */ /* 0x000fca00024050ff */
[----:B------:R0:W-:Y:S01]  /*62b0*/  @P2 STG.E desc[UR36][R8.64+0x24], R31 ;  /* 0x0000241f08002986 */ /* 0x0001e2000c101924 */
[----:B------:R-:W-:Y:S05]  /*62c0*/  @!P3 BRA `(.L_x_175) ;  /* 0x000000000004b947 */ /* 0x000fea0003800000 */
[----:B------:R0:W5:Y:S02]  /*62d0*/  LDG.E.LTC128B R154, desc[UR36][R4.64+0x40] ;  /* 0x00004024049a7981 */ /* 0x000164000c1e1920 */
.L_x_175:
[----:B------:R-:W-:Y:S05]  /*62e0*/  BSYNC B1 ;  /* 0x0000000000017941 */ /* 0x000fea0003800000 */
.L_x_174:
[----:B-----5:R-:W-:Y:S01]  /*62f0*/  LOP3.LUT R3, R154, 0xffffe000, RZ, 0xc0, !PT ;  /* 0xffffe0009a037812 */ /* 0x020fe200078ec0ff */
        /* <DEDUP_REMOVED lines=8> */
.L_x_177:
[----:B------:R-:W-:Y:S05]  /*6380*/  BSYNC B1 ;  /* 0x0000000000017941 */ /* 0x000fea0003800000 */
.L_x_176:
        /* <DEDUP_REMOVED lines=9> */
.L_x_179:
[----:B------:R-:W-:Y:S05]  /*6420*/  BSYNC B1 ;  /* 0x0000000000017941 */ /* 0x000fea0003800000 */
.L_x_178:
        /* <DEDUP_REMOVED lines=9> */
.L_x_181:
[----:B------:R-:W-:Y:S05]  /*64c0*/  BSYNC B1 ;  /* 0x0000000000017941 */ /* 0x000fea0003800000 */
.L_x_180:
        /* <DEDUP_REMOVED lines=9> */
.L_x_183:
[----:B------:R-:W-:Y:S05]  /*6560*/  BSYNC B1 ;  /* 0x0000000000017941 */ /* 0x000fea0003800000 */
.L_x_182:
        /* <DEDUP_REMOVED lines=9> */
.L_x_185:
[----:B------:R-:W-:Y:S05]  /*6600*/  BSYNC B1 ;  /* 0x0000000000017941 */ /* 0x000fea0003800000 */
.L_x_184:
        /* <DEDUP_REMOVED lines=9> */
.L_x_187:
[----:B------:R-:W-:Y:S05]  /*66a0*/  BSYNC B1 ;  /* 0x0000000000017941 */ /* 0x000fea0003800000 */
.L_x_186:
        /* <DEDUP_REMOVED lines=9> */
.L_x_189:
[----:B------:R-:W-:Y:S05]  /*6740*/  BSYNC B1 ;  /* 0x0000000000017941 */ /* 0x000fea0003800000 */
.L_x_188:
        /* <DEDUP_REMOVED lines=9> */
.L_x_191:
[----:B------:R-:W-:Y:S05]  /*67e0*/  BSYNC B1 ;  /* 0x0000000000017941 */ /* 0x000fea0003800000 */
.L_x_190:
        /* <DEDUP_REMOVED lines=9> */
.L_x_193:
[----:B------:R-:W-:Y:S05]  /*6880*/  BSYNC B1 ;  /* 0x0000000000017941 */ /* 0x000fea0003800000 */
.L_x_192:
        /* <DEDUP_REMOVED lines=9> */
.L_x_195:
[----:B------:R-:W-:Y:S05]  /*6920*/  BSYNC B1 ;  /* 0x0000000000017941 */ /* 0x000fea0003800000 */
.L_x_194:
        /* <DEDUP_REMOVED lines=9> */
.L_x_197:
[----:B------:R-:W-:Y:S05]  /*69c0*/  BSYNC B1 ;  /* 0x0000000000017941 */ /* 0x000fea0003800000 */
.L_x_196:
        /* <DEDUP_REMOVED lines=9> */
.L_x_199:
[----:B------:R-:W-:Y:S05]  /*6a60*/  BSYNC B1 ;  /* 0x0000000000017941 */ /* 0x000fea0003800000 */
.L_x_198:
        /* <DEDUP_REMOVED lines=9> */
.L_x_201:
[----:B------:R-:W-:Y:S05]  /*6b00*/  BSYNC B1 ;  /* 0x0000000000017941 */ /* 0x000fea0003800000 */
.L_x_200:
        /* <DEDUP_REMOVED lines=9> */
.L_x_203:
[----:B------:R-:W-:Y:S05]  /*6ba0*/  BSYNC B1 ;  /* 0x0000000000017941 */ /* 0x000fea0003800000 */
.L_x_202:
        /* <DEDUP_REMOVED lines=9> */
.L_x_205:
[----:B------:R-:W-:Y:S05]  /*6c40*/  BSYNC B1 ;  /* 0x0000000000017941 */ /* 0x000fea0003800000 */
.L_x_204:
        /* <DEDUP_REMOVED lines=9> */
.L_x_207:
[----:B------:R-:W-:Y:S05]  /*6ce0*/  BSYNC B1 ;  /* 0x0000000000017941 */ /* 0x000fea0003800000 */
.L_x_206:
        /* <DEDUP_REMOVED lines=9> */
.L_x_209:
[----:B------:R-:W-:Y:S05]  /*6d80*/  BSYNC B1 ;  /* 0x0000000000017941 */ /* 0x000fea0003800000 */
.L_x_208:
        /* <DEDUP_REMOVED lines=9> */
.L_x_211:
[----:B------:R-:W-:Y:S05]  /*6e20*/  BSYNC B1 ;  /* 0x0000000000017941 */ /* 0x000fea0003800000 */
.L_x_210:
        /* <DEDUP_REMOVED lines=9> */
.L_x_213:
[----:B------:R-:W-:Y:S05]  /*6ec0*/  BSYNC B1 ;  /* 0x0000000000017941 */ /* 0x000fea0003800000 */
.L_x_212:
        /* <DEDUP_REMOVED lines=9> */
.L_x_215:
[----:B------:R-:W-:Y:S05]  /*6f60*/  BSYNC B1 ;  /* 0x0000000000017941 */ /* 0x000fea0003800000 */
.L_x_214:
        /* <DEDUP_REMOVED lines=9> */
.L_x_217:
[----:B------:R-:W-:Y:S05]  /*7000*/  BSYNC B1 ;  /* 0x0000000000017941 */ /* 0x000fea0003800000 */
.L_x_216:
        /* <DEDUP_REMOVED lines=9> */
.L_x_219:
[----:B------:R-:W-:Y:S05]  /*70a0*/  BSYNC B1 ;  /* 0x0000000000017941 */ /* 0x000fea0003800000 */
.L_x_218:
        /* <DEDUP_REMOVED lines=9> */
.L_x_221:
[----:B------:R-:W-:Y:S05]  /*7140*/  BSYNC B1 ;  /* 0x0000000000017941 */ /* 0x000fea0003800000 */
.L_x_220:
        /* <DEDUP_REMOVED lines=9> */
.L_x_223:
[----:B------:R-:W-:Y:S05]  /*71e0*/  BSYNC B1 ;  /* 0x0000000000017941 */ /* 0x000fea0003800000 */
.L_x_222:
        /* <DEDUP_REMOVED lines=9> */
.L_x_225:
[----:B------:R-:W-:Y:S05]  /*7280*/  BSYNC B1 ;  /* 0x0000000000017941 */ /* 0x000fea0003800000 */
.L_x_224:
        /* <DEDUP_REMOVED lines=9> */
.L_x_227:
[----:B------:R-:W-:Y:S05]  /*7320*/  BSYNC B1 ;  /* 0x0000000000017941 */ /* 0x000fea0003800000 */
.L_x_226:
        /* <DEDUP_REMOVED lines=9> */
.L_x_229:
[----:B------:R-:W-:Y:S05]  /*73c0*/  BSYNC B1 ;  /* 0x0000000000017941 */ /* 0x000fea0003800000 */
.L_x_228:
        /* <DEDUP_REMOVED lines=9> */
.L_x_231:
[----:B------:R-:W-:Y:S05]  /*7460*/  BSYNC B1 ;  /* 0x0000000000017941 */ /* 0x000fea0003800000 */
.L_x_230:
        /* <DEDUP_REMOVED lines=9> */
.L_x_233:
[----:B------:R-:W-:Y:S05]  /*7500*/  BSYNC B1 ;  /* 0x0000000000017941 */ /* 0x000fea0003800000 */
.L_x_232:
        /* <DEDUP_REMOVED lines=9> */
.L_x_235:
[----:B------:R-:W-:Y:S05]  /*75a0*/  BSYNC B1 ;  /* 0x0000000000017941 */ /* 0x000fea0003800000 */
.L_x_234:
        /* <DEDUP_REMOVED lines=9> */
.L_x_237:
[----:B------:R-:W-:Y:S05]  /*7640*/  BSYNC B1 ;  /* 0x0000000000017941 */ /* 0x000fea0003800000 */
.L_x_236:
        /* <DEDUP_REMOVED lines=9> */
.L_x_239:
[----:B------:R-:W-:Y:S05]  /*76e0*/  BSYNC B1 ;  /* 0x0000000000017941 */ /* 0x000fea0003800000 */
.L_x_238:
        /* <DEDUP_REMOVED lines=9> */
.L_x_241:
[----:B------:R-:W-:Y:S05]  /*7780*/  BSYNC B1 ;  /* 0x0000000000017941 */ /* 0x000fea0003800000 */
.L_x_240:
        /* <DEDUP_REMOVED lines=9> */
.L_x_243:
[----:B------:R-:W-:Y:S05]  /*7820*/  BSYNC B1 ;  /* 0x0000000000017941 */ /* 0x000fea0003800000 */
.L_x_242:
        /* <DEDUP_REMOVED lines=9> */
.L_x_245:
[----:B------:R-:W-:Y:S05]  /*78c0*/  BSYNC B1 ;  /* 0x0000000000017941 */ /* 0x000fea0003800000 */
.L_x_244:
        /* <DEDUP_REMOVED lines=9> */
.L_x_247:
[----:B------:R-:W-:Y:S05]  /*7960*/  BSYNC B1 ;  /* 0x0000000000017941 */ /* 0x000fea0003800000 */
.L_x_246:
        /* <DEDUP_REMOVED lines=9> */
.L_x_249:
[----:B------:R-:W-:Y:S05]  /*7a00*/  BSYNC B1 ;  /* 0x0000000000017941 */ /* 0x000fea0003800000 */
.L_x_248:
        /* <DEDUP_REMOVED lines=9> */
.L_x_251:
[----:B------:R-:W-:Y:S05]  /*7aa0*/  BSYNC B1 ;  /* 0x0000000000017941 */ /* 0x000fea0003800000 */
.L_x_250:
        /* <DEDUP_REMOVED lines=9> */
.L_x_253:
[----:B------:R-:W-:Y:S05]  /*7b40*/  BSYNC B1 ;  /* 0x0000000000017941 */ /* 0x000fea0003800000 */
.L_x_252:
        /* <DEDUP_REMOVED lines=9> */
.L_x_255:
[----:B------:R-:W-:Y:S05]  /*7be0*/  BSYNC B1 ;  /* 0x0000000000017941 */ /* 0x000fea0003800000 */
.L_x_254:
        /* <DEDUP_REMOVED lines=9> */
.L_x_257:
[----:B------:R-:W-:Y:S05]  /*7c80*/  BSYNC B1 ;  /* 0x0000000000017941 */ /* 0x000fea0003800000 */
.L_x_256:
        /* <DEDUP_REMOVED lines=9> */
.L_x_259:
[----:B------:R-:W-:Y:S05]  /*7d20*/  BSYNC B1 ;  /* 0x0000000000017941 */ /* 0x000fea0003800000 */
.L_x_258:
        /* <DEDUP_REMOVED lines=9> */
.L_x_261:
[----:B------:R-:W-:Y:S05]  /*7dc0*/  BSYNC B1 ;  /* 0x0000000000017941 */ /* 0x000fea0003800000 */
.L_x_260:
        /* <DEDUP_REMOVED lines=9> */
.L_x_263:
[----:B------:R-:W-:Y:S05]  /*7e60*/  BSYNC B1 ;  /* 0x0000000000017941 */ /* 0x000fea0003800000 */
.L_x_262:
        /* <DEDUP_REMOVED lines=9> */
.L_x_265:
[----:B------:R-:W-:Y:S05]  /*7f00*/  BSYNC B1 ;  /* 0x0000000000017941 */ /* 0x000fea0003800000 */
.L_x_264:
        /* <DEDUP_REMOVED lines=9> */
.L_x_267:
[----:B------:R-:W-:Y:S05]  /*7fa0*/  BSYNC B1 ;  /* 0x0000000000017941 */ /* 0x000fea0003800000 */
.L_x_266:
        /* <DEDUP_REMOVED lines=9> */
.L_x_269:
[----:B------:R-:W-:Y:S05]  /*8040*/  BSYNC B1 ;  /* 0x0000000000017941 */ /* 0x000fea0003800000 */
.L_x_268:
        /* <DEDUP_REMOVED lines=9> */
.L_x_271:
[----:B------:R-:W-:Y:S05]  /*80e0*/  BSYNC B1 ;  /* 0x0000000000017941 */ /* 0x000fea0003800000 */
.L_x_270:
        /* <DEDUP_REMOVED lines=9> */
.L_x_273:
[----:B------:R-:W-:Y:S05]  /*8180*/  BSYNC B1 ;  /* 0x0000000000017941 */ /* 0x000fea0003800000 */
.L_x_272:
        /* <DEDUP_REMOVED lines=9> */
.L_x_275:
[----:B------:R-:W-:Y:S05]  /*8220*/  BSYNC B1 ;  /* 0x0000000000017941 */ /* 0x000fea0003800000 */
.L_x_274:
        /* <DEDUP_REMOVED lines=9> */
.L_x_277:
[----:B------:R-:W-:Y:S05]  /*82c0*/  BSYNC B1 ;  /* 0x0000000000017941 */ /* 0x000fea0003800000 */
.L_x_276:
        /* <DEDUP_REMOVED lines=9> */
.L_x_279:
[----:B------:R-:W-:Y:S05]  /*8360*/  BSYNC B1 ;  /* 0x0000000000017941 */ /* 0x000fea0003800000 */
.L_x_278:
        /* <DEDUP_REMOVED lines=9> */
.L_x_281:
[----:B------:R-:W-:Y:S05]  /*8400*/  BSYNC B1 ;  /* 0x0000000000017941 */ /* 0x000fea0003800000 */
.L_x_280:
[----:B0----5:R-:W-:Y:S01]  /*8410*/  LOP3.LUT R3, R154, 0xffffe000, RZ, 0xc0, !PT ;  /* 0xffffe0009a037812 */ /* 0x021fe200078ec0ff */
[----:B------:R-:W-:Y:S01]  /*8420*/  BSSY B1, `(.L_x_282) ;  /* 0x0000008000017945 */ /* 0x000fe20003800000 */
[----:B------:R-:W-:-:S03]  /*8430*/  ISETP.GT.AND P2, PT, R0, 0x78, P1 ;  /* 0x000000780000780c */ /* 0x000fc60000f44270 */
[----:B---3--:R-:W-:-:S04]  /*8440*/  FMUL R4, R3, R156 ;  /* 0x0000009c03047220 */ /* 0x008fc80000400000 */
[----:B------:R-:W-:-:S05]  /*8450*/  FFMA R85, R85, R155, R4 ;  /* 0x0000009b55557223 */ /* 0x000fca0000000004 */
[----:B------:R-:W-:-:S05]  /*8460*/  F2FP.TF32.F32.PACK_B R85, R85 ;  /* 0x00000055ff55723e */ /* 0x000fca00024050ff */
[----:B------:R0:W-:Y:S01]  /*8470*/  @P0 STG.E desc[UR36][R6.64+0x1e4], R85 ;  /* 0x0001e45506000986 */ /* 0x0001e2000c101924 */
[----:B------:R-:W-:Y:S05]  /*8480*/  @!P2 BRA `(.L_x_283) ;  /* 0x000000000004a947 */ /* 0x000fea0003800000 */
[----:B------:R3:W5:Y:S02]  /*8490*/  LDG.E.LTC128B R154, desc[UR36][R10.64+0x1e0] ;  /* 0x0001e0240a9a7981 */ /* 0x000764000c1e1920 */
.L_x_283:
[----:B------:R-:W-:Y:S05]  /*84a0*/  BSYNC B1 ;  /* 0x0000000000017941 */ /* 0x000fea0003800000 */
.L_x_282:
[----:B-----5:R-:W-:Y:S01]  /*84b0*/  LOP3.LUT R3, R154, 0xffffe000, RZ, 0xc0, !PT ;  /* 0xffffe0009a037812 */ /* 0x020fe200078ec0ff */
[----:B------:R-:W-:Y:S01]  /*84c0*/  @P2 IMAD.MOV.U32 R4, RZ, RZ, R8 ;  /* 0x000000ffff042224 */ /* 0x000fe200078e0008 */
[----:B------:R-:W-:Y:S01]  /*84d0*/  ISETP.GT.AND P1, PT, R0, 0x79, P1 ;  /* 0x000000790000780c */ /* 0x000fe20000f24270 */
[----:B------:R-:W-:Y:S01]  /*84e0*/  @P2 IMAD.MOV.U32 R5, RZ, RZ, R9 ;  /* 0x000000ffff052224 */ /* 0x000fe200078e0009 */
[----:B------:R-:W-:Y:S01]  /*84f0*/  BSSY B1, `(.L_x_284) ;  /* 0x0000007000017945 */ /* 0x000fe20003800000 */
[----:B------:R-:W-:-:S04]  /*8500*/  FMUL R3, R3, R156 ;  /* 0x0000009c03037220 */ /* 0x000fc80000400000 */
[----:B------:R-:W-:-:S05]  /*8510*/  FFMA R3, R86, R155, R3 ;  /* 0x0000009b56037223 */ /* 0x000fca0000000003 */
[----:B------:R-:W-:-:S05]  /*8520*/  F2FP.TF32.F32.PACK_B R3, R3 ;  /* 0x00000003ff03723e */ /* 0x000fca00024050ff */
[----:B------:R0:W-:Y:S01]  /*8530*/  @P2 STG.E desc[UR36][R4.64+0x1e0], R3 ;  /* 0x0001e00304002986 */ /* 0x0001e2000c101924 */
[----:B------:R-:W-:Y:S05]  /*8540*/  @!P1 BRA `(.L_x_285) ;  /* 0x0000000000049947 */ /* 0x000fea0003800000 */
[----:B------:R0:W5:Y:S02]  /*8550*/  LDG.E.LTC128B R154, desc[UR36][R10.64+0x1e4] ;  /* 0x0001e4240a9a7981 */ /* 0x000164000c1e1920 */
.L_x_285:
[----:B------:R-:W-:Y:S05]  /*8560*/  BSYNC B1 ;  /* 0x0000000000017941 */ /* 0x000fea0003800000 */
.L_x_284:
[----:B------:R-:W-:Y:S05]  /*8570*/  @!P1 BRA `(.L_x_286) ;  /* 0x00000024003c9947 */ /* 0x000fea0003800000 */
[----:B0----5:R-:W-:-:S05]  /*8580*/  LOP3.LUT R3, R154, 0xffffe000, RZ, 0xc0, !PT ;  /* 0xffffe0009a037812 */ /* 0x021fca00078ec0ff */
[----:B------:R-:W-:-:S04]  /*8590*/  FMUL R0, R3, R156 ;  /* 0x0000009c03007220 */ /* 0x000fc80000400000 */
[----:B------:R-:W-:-:S05]  /*85a0*/  FFMA R87, R87, R155, R0 ;  /* 0x0000009b57577223 */ /* 0x000fca0000000000 */
[----:B------:R-:W-:-:S05]  /*85b0*/  F2FP.TF32.F32.PACK_B R87, R87 ;  /* 0x00000057ff57723e */ /* 0x000fca00024050ff */
[----:B------:R0:W-:Y:S01]  /*85c0*/  STG.E desc[UR36][R8.64+0x1e4], R87 ;  /* 0x0001e45708007986 */ /* 0x0001e2000c101924 */
[----:B------:R-:W-:Y:S05]  /*85d0*/  BRA `(.L_x_286) ;  /* 0x0000002400247947 */ /* 0x000fea0003800000 */
.L_x_35:
[----:B------:R-:W-:Y:S01]  /*85e0*/  ULDC.64 UR4, c[0x0][0x5c0] ;  /* 0x0001700000047ab9 */ /* 0x000fe20000000a00 */
[-C--:B------:R-:W-:Y:S01]  /*85f0*/  FMUL R15, R88, R155.reuse ;  /* 0x0000009b580f7220 */ /* 0x080fe20000400000 */
[----:B------:R-:W-:Y:S01]  /*8600*/  LEA R6, P0, R170, UR4, 0x2 ;  /* 0x00000004aa067c11 */ /* 0x000fe2000f8010ff */
[----:B------:R-:W-:Y:S01]  /*8610*/  IMAD.SHL.U32 R11, R4, 0x20, RZ ;  /* 0x00000020040b7824 */ /* 0x000fe200078e00ff */
[----:B------:R-:W-:Y:S01]  /*8620*/  ISETP.GT.AND P5, PT, R0, 0x1, P3 ;  /* 0x000000010000780c */ /* 0x000fe20001fa4270 */
[-C--:B------:R-:W-:Y:S01]  /*8630*/  FMUL R89, R89, R155.reuse ;  /* 0x0000009b59597220 */ /* 0x080fe20000400000 */
[----:B------:R-:W-:Y:S01]  /*8640*/  LEA.HI.X R7, R170, UR5, R173, 0x2, P0 ;  /* 0x00000005aa077c11 */ /* 0x000fe200080f14ad */
[-C--:B------:R-:W-:Y:S01]  /*8650*/  FMUL R21, R90, R155.reuse ;  /* 0x0000009b5a157220 */ /* 0x080fe20000400000 */
[----:B------:R-:W-:Y:S01]  /*8660*/  ISETP.GT.AND P0, PT, R3, 0x8, PT ;  /* 0x000000080300780c */ /* 0x000fe20003f04270 */
[----:B------:R-:W-:Y:S01]  /*8670*/  FMUL R91, R91, R155 ;  /* 0x0000009b5b5b7220 */ /* 0x000fe20000400000 */
[----:B------:R-:W-:Y:S01]  /*8680*/  F2FP.TF32.F32.PACK_B R15, R15 ;  /* 0x0000000fff0f723e */ /* 0x000fe200024050ff */
[-C--:B------:R-:W-:Y:S01]  /*8690*/  FMUL R93, R93, R155.reuse ;  /* 0x0000009b5d5d7220 */ /* 0x080fe20000400000 */
[----:B------:R-:W-:Y:S01]  /*86a0*/  ISETP.GT.AND P1, PT, R0, RZ, P0 ;  /* 0x000000ff0000720c */ /* 0x000fe20000724270 */
[-C--:B------:R-:W-:Y:S01]  /*86b0*/  FMUL R23, R94, R155.reuse ;  /* 0x0000009b5e177220 */ /* 0x080fe20000400000 */
[----:B------:R-:W-:Y:S01]  /*86c0*/  ISETP.GT.AND P4, PT, R0, 0x1, P0 ;  /* 0x000000010000780c */ /* 0x000fe20000784270 */
[----:B------:R0:W-:Y:S01]  /*86d0*/  @P2 STG.E desc[UR36][R6.64], R15 ;  /* 0x0000000f06002986 */ /* 0x0001e2000c101924 */
[----:B------:R-:W-:Y:S01]  /*86e0*/  SHF.L.U64.HI R9, R4, 0x5, R5 ;  /* 0x0000000504097819 */ /* 0x000fe20000010205 */
[-C--:B------:R-:W-:Y:S01]  /*86f0*/  FMUL R95, R95, R155.reuse ;  /* 0x0000009b5f5f7220 */ /* 0x080fe20000400000 */
[-C--:B------:R-:W-:Y:S01]  /*8700*/  IADD3 R12, P2, R11, R6.reuse, RZ ;  /* 0x000000060b0c7210 */ /* 0x080fe20007f5e0ff */
[----:B------:R-:W-:Y:S01]  /*8710*/  FMUL R97, R97, R155 ;  /* 0x0000009b61617220 */ /* 0x000fe20000400000 */
[----:B------:R-:W-:Y:S01]  /*8720*/  F2FP.TF32.F32.PACK_B R89, R89 ;  /* 0x00000059ff59723e */ /* 0x000fe200024050ff */
[----:B------:R-:W-:Y:S01]  /*8730*/  FMUL R99, R99, R155 ;  /* 0x0000009b63637220 */ /* 0x000fe20000400000 */
[----:B------:R-:W-:Y:S01]  /*8740*/  F2FP.TF32.F32.PACK_B R21, R21 ;  /* 0x00000015ff15723e */ /* 0x000fe200024050ff */
[----:B------:R-:W-:Y:S01]  /*8750*/  IMAD.X R13, R9, 0x1, R7, P2 ;  /* 0x00000001090d7824 */ /* 0x000fe200010e0607 */
[----:B------:R-:W-:Y:S01]  /*8760*/  F2FP.TF32.F32.PACK_B R91, R91 ;  /* 0x0000005bff5b723e */ /* 0x000fe200024050ff */
[----:B------:R-:W-:Y:S01]  /*8770*/  @P5 STG.E desc[UR36][R6.64+0x4], R89 ;  /* 0x0000045906005986 */ /* 0x000fe2000c101924 */
[----:B------:R-:W-:Y:S01]  /*8780*/  ISETP.GT.AND P5, PT, R0, 0x8, P3 ;  /* 0x000000080000780c */ /* 0x000fe20001fa4270 */
[-C--:B0-----:R-:W-:Y:S01]  /*8790*/  FMUL R15, R92, R155.reuse ;  /* 0x0000009b5c0f7220 */ /* 0x081fe20000400000 */
[C---:B------:R-:W-:Y:S01]  /*87a0*/  ISETP.GT.AND P2, PT, R0.reuse, 0x9, P3 ;  /* 0x000000090000780c */ /* 0x040fe20001f44270 */
[----:B------:R0:W-:Y:S01]  /*87b0*/  @P1 STG.E desc[UR36][R12.64], R21 ;  /* 0x000000150c001986 */ /* 0x0001e2000c101924 */
[C---:B------:R-:W-:Y:S01]  /*87c0*/  ISETP.GT.AND P1, PT, R0.reuse, 0x8, P0 ;  /* 0x000000080000780c */ /* 0x040fe20000724270 */
[----:B------:R-:W-:Y:S01]  /*87d0*/  FMUL R101, R101, R155 ;  /* 0x0000009b65657220 */ /* 0x000fe20000400000 */
[----:B------:R-:W-:Y:S01]  /*87e0*/  F2FP.TF32.F32.PACK_B R15, R15 ;  /* 0x0000000fff0f723e */ /* 0x000fe200024050ff */
[----:B------:R-:W-:Y:S01]  /*87f0*/  @P4 STG.E desc[UR36][R12.64+0x4], R91 ;  /* 0x0000045b0c004986 */ /* 0x000fe2000c101924 */
[----:B------:R-:W-:Y:S01]  /*8800*/  ISETP.GT.AND P4, PT, R0, 0x9, P0 ;  /* 0x000000090000780c */ /* 0x000fe20000784270 */
[----:B------:R-:W-:Y:S01]  /*8810*/  FMUL R103, R103, R155 ;  /* 0x0000009b67677220 */ /* 0x000fe20000400000 */
[----:B------:R-:W-:Y:S01]  /*8820*/  F2FP.TF32.F32.PACK_B R93, R93 ;  /* 0x0000005dff5d723e */ /* 0x000fe200024050ff */
[----:B------:R-:W-:Y:S01]  /*8830*/  FMUL R105, R105, R155 ;  /* 0x0000009b69697220 */ /* 0x000fe20000400000 */
[----:B------:R-:W-:Y:S01]  /*8840*/  F2FP.TF32.F32.PACK_B R23, R23 ;  /* 0x00000017ff17723e */ /* 0x000fe200024050ff */
[----:B------:R1:W-:Y:S01]  /*8850*/  @P5 STG.E desc[UR36][R6.64+0x20], R15 ;  /* 0x0000200f06005986 */ /* 0x0003e2000c101924 */
[----:B------:R-:W-:Y:S01]  /*8860*/  F2FP.TF32.F32.PACK_B R95, R95 ;  /* 0x0000005fff5f723e */ /* 0x000fe200024050ff */
[-C--:B0-----:R-:W-:Y:S01]  /*8870*/  FMUL R21, R96, R155.reuse ;  /* 0x0000009b60157220 */ /* 0x081fe20000400000 */
[C---:B------:R-:W-:Y:S01]  /*8880*/  ISETP.GT.AND P5, PT, R0.reuse, 0x10, P3 ;  /* 0x000000100000780c */ /* 0x040fe20001fa4270 */
[----:B------:R-:W-:Y:S01]  /*8890*/  @P2 STG.E desc[UR36][R6.64+0x24], R93 ;  /* 0x0000245d06002986 */ /* 0x000fe2000c101924 */
[C---:B------:R-:W-:Y:S01]  /*88a0*/  ISETP.GT.AND P2, PT, R0.reuse, 0x11, P3 ;  /* 0x000000110000780c */ /* 0x040fe20001f44270 */
[----:B------:R-:W-:Y:S01]  /*88b0*/  FMUL R107, R107, R155 ;  /* 0x0000009b6b6b7220 */ /* 0x000fe20000400000 */
[----:B------:R-:W-:Y:S01]  /*88c0*/  F2FP.TF32.F32.PACK_B R21, R21 ;  /* 0x00000015ff15723e */ /* 0x000fe200024050ff */
[----:B------:R0:W-:Y:S01]  /*88d0*/  @P1 STG.E desc[UR36][R12.64+0x20], R23 ;  /* 0x000020170c001986 */ /* 0x0001e2000c101924 */
[C---:B------:R-:W-:Y:S01]  /*88e0*/  ISETP.GT.AND P1, PT, R0.reuse, 0x10, P0 ;  /* 0x000000100000780c */ /* 0x040fe20000724270 */
[----:B------:R-:W-:Y:S01]  /*88f0*/  FMUL R109, R109, R155 ;  /* 0x0000009b6d6d7220 */ /* 0x000fe20000400000 */
[----:B------:R-:W-:Y:S01]  /*8900*/  F2FP.TF32.F32.PACK_B R97, R97 ;  /* 0x00000061ff61723e */ /* 0x000fe200024050ff */
[----:B------:R-:W-:Y:S01]  /*8910*/  @P4 STG.E desc[UR36][R12.64+0x24], R95 ;  /* 0x0000245f0c004986 */ /* 0x000fe2000c101924 */
[----:B------:R-:W-:Y:S01]  /*8920*/  ISETP.GT.AND P4, PT, R0, 0x11, P0 ;  /* 0x000000110000780c */ /* 0x000fe20000784270 */
[----:B-1----:R-:W-:Y:S01]  /*8930*/  FMUL R15, R98, R155 ;  /* 0x0000009b620f7220 */ /* 0x002fe20000400000 */
[----:B------:R-:W-:Y:S01]  /*8940*/  F2FP.TF32.F32.PACK_B R99, R99 ;  /* 0x00000063ff63723e */ /* 0x000fe200024050ff */
[----:B------:R1:W-:Y:S01]  /*8950*/  @P5 STG.E desc[UR36][R6.64+0x40], R21 ;  /* 0x0000401506005986 */ /* 0x0003e2000c101924 */
[C---:B------:R-:W-:Y:S01]  /*8960*/  ISETP.GT.AND P5, PT, R0.reuse, 0x18, P3 ;  /* 0x000000180000780c */ /* 0x040fe20001fa4270 */
[----:B------:R-:W-:Y:S01]  /*8970*/  FMUL R111, R111, R155 ;  /* 0x0000009b6f6f7220 */ /* 0x000fe20000400000 */
[----:B------:R-:W-:Y:S01]  /*8980*/  F2FP.TF32.F32.PACK_B R15, R15 ;  /* 0x0000000fff0f723e */ /* 0x000fe200024050ff */
[----:B------:R-:W-:Y:S01]  /*8990*/  @P2 STG.E desc[UR36][R6.64+0x44], R97 ;  /* 0x0000446106002986 */ /* 0x000fe2000c101924 */
[----:B------:R-:W-:Y:S01]  /*89a0*/  ISETP.GT.AND P2, PT, R0, 0x19, P3 ;  /* 0x000000190000780c */ /* 0x000fe20001f44270 */
[----:B0-----:R-:W-:Y:S01]  /*89b0*/  FMUL R23, R100, R155 ;  /* 0x0000009b64177220 */ /* 0x001fe20000400000 */
        /* <DEDUP_REMOVED lines=177> */
[----:B------:R-:W-:Y:S01]  /*94d0*/  @P1 STG.E desc[UR36][R12.64+0x1a0], R23 ;  /* 0x0001a0170c001986 */ /* 0x000fe2000c101924 */
        /* <DEDUP_REMOVED lines=11> */
[-C--:B------:R-:W-:Y:S01]  /*9590*/  FMUL R33, R33, R155.reuse ;  /* 0x0000009b21217220 */ /* 0x080fe20000400000 */
[----:B------:R-:W-:Y:S01]  /*95a0*/  ISETP.GT.AND P3, PT, R0, 0x79, P3 ;  /* 0x000000790000780c */ /* 0x000fe20001f64270 */
[----:B------:R-:W-:Y:S01]  /*95b0*/  @P1 STG.E desc[UR36][R6.64+0x1c4], R145 ;  /* 0x0001c49106001986 */ /* 0x000fe2000c101924 */
[----:B------:R-:W-:Y:S01]  /*95c0*/  ISETP.GT.AND P1, PT, R3, 0x80, PT ;  /* 0x000000800300780c */ /* 0x000fe20003f24270 */
[----:B------:R-:W-:Y:S01]  /*95d0*/  FMUL R35, R35, R155 ;  /* 0x0000009b23237220 */ /* 0x000fe20000400000 */
[----:B------:R-:W-:Y:S01]  /*95e0*/  F2FP.TF32.F32.PACK_B R149, R149 ;  /* 0x00000095ff95723e */ /* 0x000fe200024050ff */
[----:B------:R1:W-:Y:S01]  /*95f0*/  @P2 STG.E desc[UR36][R12.64+0x1c0], R15 ;  /* 0x0001c00f0c002986 */ /* 0x0003e2000c101924 */
[----:B------:R-:W-:Y:S01]  /*9600*/  ISETP.GT.AND P2, PT, R3, 0x88, PT ;  /* 0x000000880300780c */ /* 0x000fe20003f44270 */
[-C--:B------:R-:W-:Y:S01]  /*9610*/  FMUL R3, R148, R155.reuse ;  /* 0x0000009b94037220 */ /* 0x080fe20000400000 */
[-C--:B0-----:R-:W-:Y:S01]  /*9620*/  FMUL R21, R150, R155.reuse ;  /* 0x0000009b96157220 */ /* 0x081fe20000400000 */
[----:B------:R-:W-:Y:S01]  /*9630*/  @P4 STG.E desc[UR36][R12.64+0x1c4], R147 ;  /* 0x0001c4930c004986 */ /* 0x000fe2000c101924 */
[C---:B------:R-:W-:Y:S01]  /*9640*/  ISETP.GT.AND P4, PT, R0.reuse, 0x78, P0 ;  /* 0x000000780000780c */ /* 0x040fe20000784270 */
[-C--:B------:R-:W-:Y:S01]  /*9650*/  FMUL R37, R37, R155.reuse ;  /* 0x0000009b25257220 */ /* 0x080fe20000400000 */
[----:B------:R-:W-:Y:S01]  /*9660*/  ISETP.GT.AND P0, PT, R0, 0x79, P0 ;  /* 0x000000790000780c */ /* 0x000fe20000704270 */
[----:B------:R-:W-:Y:S01]  /*9670*/  FMUL R39, R39, R155 ;  /* 0x0000009b27277220 */ /* 0x000fe20000400000 */
[----:B------:R-:W-:Y:S01]  /*9680*/  F2FP.TF32.F32.PACK_B R3, R3 ;  /* 0x00000003ff03723e */ /* 0x000fe200024050ff */
[----:B------:R-:W-:Y:S01]  /*9690*/  FMUL R41, R41, R155 ;  /* 0x0000009b29297220 */ /* 0x000fe20000400000 */
[----:B------:R-:W-:Y:S01]  /*96a0*/  F2FP.TF32.F32.PACK_B R21, R21 ;  /* 0x00000015ff15723e */ /* 0x000fe200024050ff */
[C---:B-1----:R-:W-:Y:S01]  /*96b0*/  IMAD.SHL.U32 R15, R4.reuse, 0x200, RZ ;  /* 0x00000200040f7824 */ /* 0x042fe200078e00ff */
[----:B------:R-:W-:Y:S01]  /*96c0*/  F2FP.TF32.F32.PACK_B R151, R151 ;  /* 0x00000097ff97723e */ /* 0x000fe200024050ff */
[----:B------:R0:W-:Y:S01]  /*96d0*/  @P5 STG.E desc[UR36][R6.64+0x1e0], R3 ;  /* 0x0001e00306005986 */ /* 0x0001e2000c101924 */
[----:B------:R-:W-:Y:S01]  /*96e0*/  SHF.L.U64.HI R5, R4, 0x9, R5 ;  /* 0x0000000904057819 */ /* 0x000fe20000010205 */
[----:B------:R-:W-:Y:S01]  /*96f0*/  FMUL R43, R43, R155 ;  /* 0x0000009b2b2b7220 */ /* 0x000fe20000400000 */
[----:B------:R-:W-:Y:S01]  /*9700*/  F2FP.TF32.F32.PACK_B R25, R25 ;  /* 0x00000019ff19723e */ /* 0x000fe200024050ff */
[----:B------:R-:W-:Y:S01]  /*9710*/  @P3 STG.E desc[UR36][R6.64+0x1e4], R149 ;  /* 0x0001e49506003986 */ /* 0x000fe2000c101924 */
[-C--:B------:R-:W-:Y:S01]  /*9720*/  IADD3 R4, P3, R15, R6.reuse, RZ ;  /* 0x000000060f047210 */ /* 0x080fe20007f7e0ff */
[----:B------:R-:W-:Y:S01]  /*9730*/  FMUL R45, R45, R155 ;  /* 0x0000009b2d2d7220 */ /* 0x000fe20000400000 */
[----:B------:R-:W-:Y:S01]  /*9740*/  F2FP.TF32.F32.PACK_B R27, R27 ;  /* 0x0000001bff1b723e */ /* 0x000fe200024050ff */
[----:B------:R1:W-:Y:S01]  /*9750*/  @P4 STG.E desc[UR36][R12.64+0x1e0], R21 ;  /* 0x0001e0150c004986 */ /* 0x0003e2000c101924 */
[----:B------:R-:W-:Y:S01]  /*9760*/  IADD3 R14, P4, P5, R11, R6, R15 ;  /* 0x000000060b0e7210 */ /* 0x000fe20007d9e00f */
[----:B------:R-:W-:Y:S01]  /*9770*/  FMUL R47, R47, R155 ;  /* 0x0000009b2f2f7220 */ /* 0x000fe20000400000 */
[----:B------:R-:W-:Y:S01]  /*9780*/  F2FP.TF32.F32.PACK_B R29, R29 ;  /* 0x0000001dff1d723e */ /* 0x000fe200024050ff */
[----:B------:R2:W-:Y:S01]  /*9790*/  @P0 STG.E desc[UR36][R12.64+0x1e4], R151 ;  /* 0x0001e4970c000986 */ /* 0x0005e2000c101924 */
[----:B------:R-:W-:Y:S01]  /*97a0*/  ISETP.GT.AND P0, PT, R0, RZ, P1 ;  /* 0x000000ff0000720c */ /* 0x000fe20000f04270 */
[----:B0-----:R-:W-:Y:S01]  /*97b0*/  FMUL R3, R24, R155 ;  /* 0x0000009b18037220 */ /* 0x001fe20000400000 */
[----:B------:R-:W-:Y:S01]  /*97c0*/  IADD3.X R15, R9, R7, R5, P4, P5 ;  /* 0x00000007090f7210 */ /* 0x000fe200027ea405 */
[----:B------:R-:W-:Y:S01]  /*97d0*/  IMAD.X R5, R5, 0x1, R7, P3 ;  /* 0x0000000105057824 */ /* 0x000fe200018e0607 */
[C---:B------:R-:W-:Y:S01]  /*97e0*/  ISETP.GT.AND P5, PT, R0.reuse, 0x1, P1 ;  /* 0x000000010000780c */ /* 0x040fe20000fa4270 */
[-C--:B------:R-:W-:Y:S01]  /*97f0*/  FMUL R49, R49, R155.reuse ;  /* 0x0000009b31317220 */ /* 0x080fe20000400000 */
[----:B------:R-:W-:Y:S01]  /*9800*/  ISETP.GT.AND P4, PT, R0, RZ, P2 ;  /* 0x000000ff0000720c */ /* 0x000fe20001784270 */
[----:B-1----:R-:W-:Y:S01]  /*9810*/  FMUL R21, R26, R155 ;  /* 0x0000009b1a157220 */ /* 0x002fe20000400000 */
[----:B------:R-:W-:Y:S01]  /*9820*/  F2FP.TF32.F32.PACK_B R3, R3 ;  /* 0x00000003ff03723e */ /* 0x000fe200024050ff */
[-C--:B------:R-:W-:Y:S01]  /*9830*/  FMUL R51, R51, R155.reuse ;  /* 0x0000009b33337220 */ /* 0x080fe20000400000 */
[-C--:B------:R-:W-:Y:S01]  /*9840*/  IADD3 R6, P3, R11, R4.reuse, RZ ;  /* 0x000000040b067210 */ /* 0x080fe20007f7e0ff */
[----:B--2---:R-:W-:Y:S01]  /*9850*/  FMUL R13, R28, R155 ;  /* 0x0000009b1c0d7220 */ /* 0x004fe20000400000 */
[----:B------:R-:W-:Y:S01]  /*9860*/  F2FP.TF32.F32.PACK_B R21, R21 ;  /* 0x00000015ff15723e */ /* 0x000fe200024050ff */
[----:B------:R0:W-:Y:S01]  /*9870*/  @P0 STG.E desc[UR36][R4.64], R3 ;  /* 0x0000000304000986 */ /* 0x0001e2000c101924 */
[C---:B------:R-:W-:Y:S01]  /*9880*/  ISETP.GT.AND P0, PT, R0.reuse, 0x1, P2 ;  /* 0x000000010000780c */ /* 0x040fe20001704270 */
[--C-:B------:R-:W-:Y:S01]  /*9890*/  IMAD.X R7, R9, 0x1, R5.reuse, P3 ;  /* 0x0000000109077824 */ /* 0x100fe200018e0605 */
[C---:B------:R-:W-:Y:S01]  /*98a0*/  ISETP.GT.AND P3, PT, R0.reuse, 0x9, P1 ;  /* 0x000000090000780c */ /* 0x040fe20000f64270 */
[----:B------:R-:W-:Y:S01]  /*98b0*/  @P5 STG.E desc[UR36][R4.64+0x4], R25 ;  /* 0x0000041904005986 */ /* 0x000fe2000c101924 */
[----:B------:R-:W-:Y:S01]  /*98c0*/  F2FP.TF32.F32.PACK_B R13, R13 ;  /* 0x0000000dff0d723e */ /* 0x000fe200024050ff */
[-C--:B------:R-:W-:Y:S01]  /*98d0*/  FMUL R53, R53, R155.reuse ;  /* 0x0000009b35357220 */ /* 0x080fe20000400000 */
[----:B------:R-:W-:Y:S01]  /*98e0*/  IADD3 R8, P5, R11, R4, RZ ;  /* 0x000000040b087210 */ /* 0x000fe20007fbe0ff */
[----:B------:R1:W-:Y:S01]  /*98f0*/  @P4 STG.E desc[UR36][R6.64], R21 ;  /* 0x0000001506004986 */ /* 0x0003e2000c101924 */
[----:B------:R-:W-:Y:S01]  /*9900*/  ISETP.GT.AND P4, PT, R0, 0x8, P1 ;  /* 0x000000080000780c */ /* 0x000fe20000f84270 */
[----:B------:R-:W-:Y:S01]  /*9910*/  FMUL R11, R32, R155 ;  /* 0x0000009b200b7220 */ /* 0x000fe20000400000 */
[----:B------:R-:W-:Y:S01]  /*9920*/  F2FP.TF32.F32.PACK_B R31, R31 ;  /* 0x0000001fff1f723e */ /* 0x000fe200024050ff */
[-C--:B0-----:R-:W-:Y:S01]  /*9930*/  FMUL R3, R30, R155.reuse ;  /* 0x0000009b1e037220 */ /* 0x081fe20000400000 */
[----:B------:R-:W-:Y:S01]  /*9940*/  IMAD.X R9, R9, 0x1, R5, P5 ;  /* 0x0000000109097824 */ /* 0x000fe200028e0605 */
[----:B------:R-:W-:Y:S01]  /*9950*/  @P0 STG.E desc[UR36][R6.64+0x4], R27 ;  /* 0x0000041b06000986 */ /* 0x000fe2000c101924 */
[C---:B------:R-:W-:Y:S01]  /*9960*/  ISETP.GT.AND P0, PT, R0.reuse, 0x8, P2 ;  /* 0x000000080000780c */ /* 0x040fe20001704270 */
[----:B------:R-:W-:Y:S01]  /*9970*/  FMUL R55, R55, R155 ;  /* 0x0000009b37377220 */ /* 0x000fe20000400000 */
[----:B------:R-:W-:Y:S01]  /*9980*/  F2FP.TF32.F32.PACK_B R3, R3 ;  /* 0x00000003ff03723e */ /* 0x000fe200024050ff */
[----:B------:R-:W-:Y:S01]  /*9990*/  @P3 STG.E desc[UR36][R4.64+0x24], R29 ;  /* 0x0000241d04003986 */ /* 0x000fe2000c101924 */
[----:B------:R-:W-:Y:S01]  /*99a0*/  ISETP.GT.AND P5, PT, R0, 0x10, P1 ;  /* 0x000000100000780c */ /* 0x000fe20000fa4270 */
[-C--:B-1----:R-:W-:Y:S01]  /*99b0*/  FMUL R21, R36, R155.reuse ;  /* 0x0000009b24157220 */ /* 0x082fe20000400000 */
[C---:B------:R-:W-:Y:S01]  /*99c0*/  ISETP.GT.AND P3, PT, R0.reuse, 0x11, P1 ;  /* 0x000000110000780c */ /* 0x040fe20000f64270 */
[----:B------:R0:W-:Y:S01]  /*99d0*/  @P4 STG.E desc[UR36][R4.64+0x20], R13 ;  /* 0x0000200d04004986 */ /* 0x0001e2000c101924 */
[C---:B------:R-:W-:Y:S01]  /*99e0*/  ISETP.GT.AND P4, PT, R0.reuse, 0x9, P2 ;  /* 0x000000090000780c */ /* 0x040fe20001784270 */
[----:B------:R-:W-:Y:S01]  /*99f0*/  FMUL R57, R57, R155 ;  /* 0x0000009b39397220 */ /* 0x000fe20000400000 */
[----:B------:R-:W-:Y:S01]  /*9a00*/  F2FP.TF32.F32.PACK_B R11, R11 ;  /* 0x0000000bff0b723e */ /* 0x000fe200024050ff */
[----:B------:R-:W-:Y:S01]  /*9a10*/  FMUL R59, R59, R155 ;  /* 0x0000009b3b3b7220 */ /* 0x000fe20000400000 */
[----:B------:R-:W-:Y:S01]  /*9a20*/  F2FP.TF32.F32.PACK_B R33, R33 ;  /* 0x00000021ff21723e */ /* 0x000fe200024050ff */
[----:B------:R1:W-:Y:S01]  /*9a30*/  @P0 STG.E desc[UR36][R8.64+0x20], R3 ;  /* 0x0000200308000986 */ /* 0x0003e2000c101924 */
[----:B------:R-:W-:Y:S01]  /*9a40*/  ISETP.GT.AND P0, PT, R0, 0x10, P2 ;  /* 0x000000100000780c */ /* 0x000fe20001704270 */
[----:B------:R-:W-:Y:S01]  /*9a50*/  FMUL R61, R61, R155 ;  /* 0x0000009b3d3d7220 */ /* 0x000fe20000400000 */
[----:B------:R-:W-:Y:S01]  /*9a60*/  F2FP.TF32.F32.PACK_B R35, R35 ;  /* 0x00000023ff23723e */ /* 0x000fe200024050ff */
[----:B------:R-:W-:Y:S01]  /*9a70*/  FMUL R63, R63, R155 ;  /* 0x0000009b3f3f7220 */ /* 0x000fe20000400000 */
[----:B------:R-:W-:Y:S01]  /*9a80*/  F2FP.TF32.F32.PACK_B R21, R21 ;  /* 0x00000015ff15723e */ /* 0x000fe200024050ff */
[----:B0-----:R-:W-:Y:S01]  /*9a90*/  FMUL R13, R34, R155 ;  /* 0x0000009b220d7220 */ /* 0x001fe20000400000 */
[----:B------:R-:W-:Y:S01]  /*9aa0*/  F2FP.TF32.F32.PACK_B R37, R37 ;  /* 0x00000025ff25723e */ /* 0x000fe200024050ff */
[----:B------:R-:W-:Y:S01]  /*9ab0*/  @P4 STG.E desc[UR36][R14.64+0x24], R31 ;  /* 0x0000241f0e004986 */ /* 0x000fe2000c101924 */
[C---:B------:R-:W-:Y:S01]  /*9ac0*/  ISETP.GT.AND P4, PT, R0.reuse, 0x11, P2 ;  /* 0x000000110000780c */ /* 0x040fe20001784270 */
[----:B------:R-:W-:Y:S01]  /*9ad0*/  FMUL R65, R65, R155 ;  /* 0x0000009b41417220 */ /* 0x000fe20000400000 */
[----:B------:R-:W-:Y:S01]  /*9ae0*/  F2FP.TF32.F32.PACK_B R13, R13 ;  /* 0x0000000dff0d723e */ /* 0x000fe200024050ff */
[----:B------:R0:W-:Y:S01]  /*9af0*/  @P5 STG.E desc[UR36][R4.64+0x40], R11 ;  /* 0x0000400b04005986 */ /* 0x0001e2000c101924 */
[----:B------:R-:W-:Y:S01]  /*9b00*/  ISETP.GT.AND P5, PT, R0, 0x18, P1 ;  /* 0x000000180000780c */ /* 0x000fe20000fa4270 */
[----:B------:R-:W-:-:S02]  /*9b10*/  @P0 IMAD.MOV.U32 R6, RZ, RZ, R14 ;  /* 0x000000ffff060224 */ /* 0x000fc400078e000e */
[-C--:B-1----:R-:W-:Y:S01]  /*9b20*/  FMUL R3, R38, R155.reuse ;  /* 0x0000009b26037220 */ /* 0x082fe20000400000 */
[--C-:B------:R-:W-:Y:S01]  /*9b30*/  @P0 IMAD.MOV.U32 R7, RZ, RZ, R15.reuse ;  /* 0x000000ffff070224 */ /* 0x100fe200078e000f */
[----:B------:R-:W-:Y:S01]  /*9b40*/  @P3 STG.E desc[UR36][R4.64+0x44], R33 ;  /* 0x0000442104003986 */ /* 0x000fe2000c101924 */
[----:B------:R-:W-:Y:S01]  /*9b50*/  ISETP.GT.AND P3, PT, R0, 0x19, P1 ;  /* 0x000000190000780c */ /* 0x000fe20000f64270 */
[----:B------:R-:W-:Y:S01]  /*9b60*/  FMUL R9, R40, R155 ;  /* 0x0000009b28097220 */ /* 0x000fe20000400000 */
[----:B------:R-:W-:Y:S01]  /*9b70*/  F2FP.TF32.F32.PACK_B R3, R3 ;  /* 0x00000003ff03723e */ /* 0x000fe200024050ff */
[----:B------:R1:W-:Y:S01]  /*9b80*/  @P0 STG.E desc[UR36][R6.64+0x40], R13 ;  /* 0x0000400d06000986 */ /* 0x0003e2000c101924 */
[----:B------:R-:W-:Y:S01]  /*9b90*/  ISETP.GT.AND P0, PT, R0, 0x18, P2 ;  /* 0x000000180000780c */ /* 0x000fe20001704270 */
[----:B------:R-:W-:Y:S01]  /*9ba0*/  FMUL R67, R67, R155 ;  /* 0x0000009b43437220 */ /* 0x000fe20000400000 */
[----:B------:R-:W-:Y:S01]  /*9bb0*/  F2FP.TF32.F32.PACK_B R39, R39 ;  /* 0x00000027ff27723e */ /* 0x000fe200024050ff */
[----:B0-----:R-:W-:Y:S01]  /*9bc0*/  FMUL R11, R42, R155 ;  /* 0x0000009b2a0b7220 */ /* 0x001fe20000400000 */
[----:B------:R-:W-:Y:S01]  /*9bd0*/  F2FP.TF32.F32.PACK_B R9, R9 ;  /* 0x00000009ff09723e */ /* 0x000fe200024050ff */
[----:B------:R-:W-:Y:S01]  /*9be0*/  FMUL R69, R69, R155 ;  /* 0x0000009b45457220 */ /* 0x000fe20000400000 */
[----:B------:R-:W-:Y:S01]  /*9bf0*/  F2FP.TF32.F32.PACK_B R41, R41 ;  /* 0x00000029ff29723e */ /* 0x000fe200024050ff */
[----:B------:R-:W-:Y:S01]  /*9c00*/  FMUL R71, R71, R155 ;  /* 0x0000009b47477220 */ /* 0x000fe20000400000 */
[----:B------:R-:W-:Y:S01]  /*9c10*/  F2FP.TF32.F32.PACK_B R11, R11 ;  /* 0x0000000bff0b723e */ /* 0x000fe200024050ff */
[----:B------:R-:W-:Y:S01]  /*9c20*/  FMUL R73, R73, R155 ;  /* 0x0000009b49497220 */ /* 0x000fe20000400000 */
[----:B------:R-:W-:Y:S01]  /*9c30*/  F2FP.TF32.F32.PACK_B R43, R43 ;  /* 0x0000002bff2b723e */ /* 0x000fe200024050ff */
[--C-:B-1----:R-:W-:Y:S01]  /*9c40*/  @P4 IMAD.MOV.U32 R6, RZ, RZ, R14.reuse ;  /* 0x000000ffff064224 */ /* 0x102fe200078e000e */
[----:B------:R-:W-:Y:S01]  /*9c50*/  F2FP.TF32.F32.PACK_B R45, R45 ;  /* 0x0000002dff2d723e */ /* 0x000fe200024050ff */
[--C-:B------:R-:W-:Y:S01]  /*9c60*/  @P4 IMAD.MOV.U32 R7, RZ, RZ, R15.reuse ;  /* 0x000000ffff074224 */ /* 0x100fe200078e000f */
[----:B------:R-:W-:Y:S01]  /*9c70*/  F2FP.TF32.F32.PACK_B R47, R47 ;  /* 0x0000002fff2f723e */ /* 0x000fe200024050ff */
[----:B------:R-:W-:Y:S01]  /*9c80*/  FMUL R75, R75, R155 ;  /* 0x0000009b4b4b7220 */ /* 0x000fe20000400000 */
[----:B------:R-:W-:Y:S01]  /*9c90*/  F2FP.TF32.F32.PACK_B R49, R49 ;  /* 0x00000031ff31723e */ /* 0x000fe200024050ff */
[-C--:B------:R-:W-:Y:S01]  /*9ca0*/  FMUL R77, R77, R155.reuse ;  /* 0x0000009b4d4d7220 */ /* 0x080fe20000400000 */
[----:B------:R0:W-:Y:S01]  /*9cb0*/  @P4 STG.E desc[UR36][R6.64+0x44], R35 ;  /* 0x0000442306004986 */ /* 0x0001e2000c101924 */
[C---:B------:R-:W-:Y:S01]  /*9cc0*/  ISETP.GT.AND P4, PT, R0.reuse, 0x19, P2 ;  /* 0x000000190000780c */ /* 0x040fe20001784270 */
[----:B------:R-:W-:Y:S01]  /*9cd0*/  FMUL R79, R79, R155 ;  /* 0x0000009b4f4f7220 */ /* 0x000fe20000400000 */
[----:B------:R-:W-:Y:S01]  /*9ce0*/  F2FP.TF32.F32.PACK_B R51, R51 ;  /* 0x00000033ff33723e */ /* 0x000fe200024050ff */
[----:B------:R1:W-:Y:S01]  /*9cf0*/  @P5 STG.E desc[UR36][R4.64+0x60], R21 ;  /* 0x0000601504005986 */ /* 0x0003e2000c101924 */
[----:B------:R-:W-:Y:S01]  /*9d00*/  ISETP.GT.AND P5, PT, R0, 0x20, P1 ;  /* 0x000000200000780c */ /* 0x000fe20000fa4270 */
[----:B------:R-:W-:Y:S01]  /*9d10*/  FMUL R13, R80, R155 ;  /* 0x0000009b500d7220 */ /* 0x000fe20000400000 */
[----:B------:R-:W-:Y:S01]  /*9d20*/  F2FP.TF32.F32.PACK_B R53, R53 ;  /* 0x00000035ff35723e */ /* 0x000fe200024050ff */
[----:B------:R-:W-:Y:S01]  /*9d30*/  @P3 STG.E desc[UR36][R4.64+0x64], R37 ;  /* 0x0000642504003986 */ /* 0x000fe2000c101924 */
[----:B------:R-:W-:Y:S01]  /*9d40*/  ISETP.GT.AND P3, PT, R0, 0x21, P1 ;  /* 0x000000210000780c */ /* 0x000fe20000f64270 */
[----:B------:R-:W-:Y:S01]  /*9d50*/  FMUL R81, R81, R155 ;  /* 0x0000009b51517220 */ /* 0x000fe20000400000 */
[----:B------:R-:W-:Y:S01]  /*9d60*/  F2FP.TF32.F32.PACK_B R55, R55 ;  /* 0x00000037ff37723e */ /* 0x000fe200024050ff */
[----:B0-----:R-:W-:Y:S01]  /*9d70*/  @P0 IMAD.MOV.U32 R6, RZ, RZ, R14 ;  /* 0x000000ffff060224 */ /* 0x001fe200078e000e */
[----:B------:R-:W-:Y:S01]  /*9d80*/  F2FP.TF32.F32.PACK_B R57, R57 ;  /* 0x00000039ff39723e */ /* 0x000fe200024050ff */
[----:B------:R-:W-:Y:S01]  /*9d90*/  @P0 IMAD.MOV.U32 R7, RZ, RZ, R15 ;  /* 0x000000ffff070224 */ /* 0x000fe200078e000f */
[----:B------:R-:W-:Y:S01]  /*9da0*/  F2FP.TF32.F32.PACK_B R59, R59 ;  /* 0x0000003bff3b723e */ /* 0x000fe200024050ff */
[----:B------:R-:W-:Y:S01]  /*9db0*/  FMUL R83, R83, R155 ;  /* 0x0000009b53537220 */ /* 0x000fe20000400000 */
[----:B------:R-:W-:Y:S01]  /*9dc0*/  F2FP.TF32.F32.PACK_B R61, R61 ;  /* 0x0000003dff3d723e */ /* 0x000fe200024050ff */
[-C--:B-1----:R-:W-:Y:S01]  /*9dd0*/  FMUL R21, R84, R155.reuse ;  /* 0x0000009b54157220 */ /* 0x082fe20000400000 */
[----:B------:R0:W-:Y:S01]  /*9de0*/  @P0 STG.E desc[UR36][R6.64+0x60], R3 ;  /* 0x0000600306000986 */ /* 0x0001e2000c101924 */
[----:B------:R-:W-:Y:S01]  /*9df0*/  ISETP.GT.AND P0, PT, R0, 0x20, P2 ;  /* 0x000000200000780c */ /* 0x000fe20001704270 */
[----:B------:R-:W-:Y:S01]  /*9e00*/  FMUL R85, R85, R155 ;  /* 0x0000009b55557220 */ /* 0x000fe20000400000 */
[----:B------:R-:W-:Y:S01]  /*9e10*/  F2FP.TF32.F32.PACK_B R63, R63 ;  /* 0x0000003fff3f723e */ /* 0x000fe200024050ff */
[----:B------:R-:W-:Y:S01]  /*9e20*/  FMUL R87, R87, R155 ;  /* 0x0000009b57577220 */ /* 0x000fe20000400000 */
[----:B------:R-:W-:-:S02]  /*9e30*/  F2FP.TF32.F32.PACK_B R65, R65 ;  /* 0x00000041ff41723e */ /* 0x000fc400024050ff */
[----:B------:R-:W-:Y:S02]  /*9e40*/  F2FP.TF32.F32.PACK_B R67, R67 ;  /* 0x00000043ff43723e */ /* 0x000fe400024050ff */
[----:B------:R-:W-:Y:S02]  /*9e50*/  F2FP.TF32.F32.PACK_B R69, R69 ;  /* 0x00000045ff45723e */ /* 0x000fe400024050ff */
[----:B------:R-:W-:Y:S01]  /*9e60*/  F2FP.TF32.F32.PACK_B R71, R71 ;  /* 0x00000047ff47723e */ /* 0x000fe200024050ff */
[----:B0-----:R-:W-:Y:S02]  /*9e70*/  @P4 IMAD.MOV.U32 R6, RZ, RZ, R14 ;  /* 0x000000ffff064224 */ /* 0x001fe400078e000e */
[----:B------:R-:W-:Y:S01]  /*9e80*/  FMUL R3, R44, R155 ;  /* 0x0000009b2c037220 */ /* 0x000fe20000400000 */
[----:B------:R-:W-:Y:S01]  /*9e90*/  @P4 IMAD.MOV.U32 R7, RZ, RZ, R15 ;  /* 0x000000ffff074224 */ /* 0x000fe200078e000f */
[----:B------:R-:W-:Y:S02]  /*9ea0*/  F2FP.TF32.F32.PACK_B R73, R73 ;  /* 0x00000049ff49723e */ /* 0x000fe400024050ff */
[----:B------:R-:W-:-:S02]  /*9eb0*/  F2FP.TF32.F32.PACK_B R75, R75 ;  /* 0x0000004bff4b723e */ /* 0x000fc400024050ff */
[----:B------:R0:W-:Y:S01]  /*9ec0*/  @P4 STG.E desc[UR36][R6.64+0x64], R39 ;  /* 0x0000642706004986 */ /* 0x0001e2000c101924 */
[C---:B------:R-:W-:Y:S02]  /*9ed0*/  ISETP.GT.AND P4, PT, R0.reuse, 0x21, P2 ;  /* 0x000000210000780c */ /* 0x040fe40001784270 */
[----:B------:R-:W-:Y:S01]  /*9ee0*/  F2FP.TF32.F32.PACK_B R3, R3 ;  /* 0x00000003ff03723e */ /* 0x000fe200024050ff */
[----:B------:R1:W-:Y:S01]  /*9ef0*/  @P5 STG.E desc[UR36][R4.64+0x80], R9 ;  /* 0x0000800904005986 */ /* 0x0003e2000c101924 */
[C---:B------:R-:W-:Y:S02]  /*9f00*/  ISETP.GT.AND P5, PT, R0.reuse, 0x28, P1 ;  /* 0x000000280000780c */ /* 0x040fe40000fa4270 */
[----:B------:R-:W-:Y:S01]  /*9f10*/  F2FP.TF32.F32.PACK_B R77, R77 ;  /* 0x0000004dff4d723e */ /* 0x000fe200024050ff */
[----:B------:R-:W-:Y:S01]  /*9f20*/  @P3 STG.E desc[UR36][R4.64+0x84], R41 ;  /* 0x0000842904003986 */ /* 0x000fe2000c101924 */
[----:B------:R-:W-:Y:S02]  /*9f30*/  ISETP.GT.AND P3, PT, R0, 0x29, P1 ;  /* 0x000000290000780c */ /* 0x000fe40000f64270 */
[----:B------:R-:W-:Y:S01]  /*9f40*/  F2FP.TF32.F32.PACK_B R79, R79 ;  /* 0x0000004fff4f723e */ /* 0x000fe200024050ff */
[----:B0-----:R-:W-:Y:S01]  /*9f50*/  @P0 IMAD.MOV.U32 R6, RZ, RZ, R14 ;  /* 0x000000ffff060224 */ /* 0x001fe200078e000e */
[----:B------:R-:W-:Y:S01]  /*9f60*/  F2FP.TF32.F32.PACK_B R13, R13 ;  /* 0x0000000dff0d723e */ /* 0x000fe200024050ff */
[----:B------:R-:W-:Y:S01]  /*9f70*/  @P0 IMAD.MOV.U32 R7, RZ, RZ, R15 ;  /* 0x000000ffff070224 */ /* 0x000fe200078e000f */
[----:B------:R-:W-:Y:S01]  /*9f80*/  F2FP.TF32.F32.PACK_B R81, R81 ;  /* 0x00000051ff51723e */ /* 0x000fe200024050ff */
[----:B-1----:R-:W-:Y:S01]  /*9f90*/  FMUL R9, R46, R155 ;  /* 0x0000009b2e097220 */ /* 0x002fe20000400000 */
[----:B------:R-:W-:-:S02]  /*9fa0*/  F2FP.TF32.F32.PACK_B R83, R83 ;  /* 0x00000053ff53723e */ /* 0x000fc400024050ff */
[----:B------:R0:W-:Y:S01]  /*9fb0*/  @P0 STG.E desc[UR36][R6.64+0x80], R11 ;  /* 0x0000800b06000986 */ /* 0x0001e2000c101924 */
[----:B------:R-:W-:Y:S02]  /*9fc0*/  ISETP.GT.AND P0, PT, R0, 0x28, P2 ;  /* 0x000000280000780c */ /* 0x000fe40001704270 */
[----:B------:R-:W-:Y:S02]  /*9fd0*/  F2FP.TF32.F32.PACK_B R9, R9 ;  /* 0x00000009ff09723e */ /* 0x000fe400024050ff */
[----:B------:R-:W-:Y:S02]  /*9fe0*/  F2FP.TF32.F32.PACK_B R21, R21 ;  /* 0x00000015ff15723e */ /* 0x000fe400024050ff */
[----:B------:R-:W-:Y:S02]  /*9ff0*/  F2FP.TF32.F32.PACK_B R85, R85 ;  /* 0x00000055ff55723e */ /* 0x000fe400024050ff */
[----:B------:R-:W-:Y:S01]  /*a000*/  F2FP.TF32.F32.PACK_B R87, R87 ;  /* 0x00000057ff57723e */ /* 0x000fe200024050ff */
[----:B0-----:R-:W-:-:S02]  /*a010*/  @P4 IMAD.MOV.U32 R6, RZ, RZ, R14 ;  /* 0x000000ffff064224 */ /* 0x001fc400078e000e */
[----:B------:R-:W-:Y:S01]  /*a020*/  FMUL R11, R48, R155 ;  /* 0x0000009b300b7220 */ /* 0x000fe20000400000 */
[----:B------:R-:W-:-:S04]  /*a030*/  @P4 IMAD.MOV.U32 R7, RZ, RZ, R15 ;  /* 0x000000ffff074224 */ /* 0x000fc800078e000f */
[----:B------:R-:W-:Y:S01]  /*a040*/  F2FP.TF32.F32.PACK_B R11, R11 ;  /* 0x0000000bff0b723e */ /* 0x000fe200024050ff */
[----:B------:R0:W-:Y:S01]  /*a050*/  @P4 STG.E desc[UR36][R6.64+0x84], R43 ;  /* 0x0000842b06004986 */ /* 0x0001e2000c101924 */
[----:B------:R-:W-:-:S03]  /*a060*/  ISETP.GT.AND P4, PT, R0, 0x29, P2 ;  /* 0x000000290000780c */ /* 0x000fc60001784270 */
[----:B------:R1:W-:Y:S01]  /*a070*/  @P5 STG.E desc[UR36][R4.64+0xa0], R3 ;  /* 0x0000a00304005986 */ /* 0x0003e2000c101924 */
[----:B------:R-:W-:-:S03]  /*a080*/  ISETP.GT.AND P5, PT, R0, 0x30, P1 ;  /* 0x000000300000780c */ /* 0x000fc60000fa4270 */
[----:B------:R-:W-:Y:S01]  /*a090*/  @P3 STG.E desc[UR36][R4.64+0xa4], R45 ;  /* 0x0000a42d04003986 */ /* 0x000fe2000c101924 */
[----:B------:R-:W-:Y:S01]  /*a0a0*/  ISETP.GT.AND P3, PT, R0, 0x31, P1 ;  /* 0x000000310000780c */ /* 0x000fe20000f64270 */
[----:B0-----:R-:W-:Y:S02]  /*a0b0*/  @P0 IMAD.MOV.U32 R6, RZ, RZ, R14 ;  /* 0x000000ffff060224 */ /* 0x001fe400078e000e */
[----:B------:R-:W-:Y:S02]  /*a0c0*/  @P0 IMAD.MOV.U32 R7, RZ, RZ, R15 ;  /* 0x000000ffff070224 */ /* 0x000fe400078e000f */
[----:B-1----:R-:W-:-:S03]  /*a0d0*/  FMUL R3, R50, R155 ;  /* 0x0000009b32037220 */ /* 0x002fc60000400000 */
[----:B------:R0:W-:Y:S01]  /*a0e0*/  @P0 STG.E desc[UR36][R6.64+0xa0], R9 ;  /* 0x0000a00906000986 */ /* 0x0001e2000c101924 */
[----:B------:R-:W-:Y:S02]  /*a0f0*/  ISETP.GT.AND P0, PT, R0, 0x30, P2 ;  /* 0x000000300000780c */ /* 0x000fe40001704270 */
[----:B------:R-:W-:Y:S01]  /*a100*/  F2FP.TF32.F32.PACK_B R3, R3 ;  /* 0x00000003ff03723e */ /* 0x000fe200024050ff */
[----:B0-----:R-:W-:Y:S02]  /*a110*/  @P4 IMAD.MOV.U32 R6, RZ, RZ, R14 ;  /* 0x000000ffff064224 */ /* 0x001fe400078e000e */
        /* <DEDUP_REMOVED lines=69> */
[----:B------:R-:W-:Y:S01]  /*a570*/  @P3 STG.E desc[UR36][R4.64+0x144], R65 ;  /* 0x0001444104003986 */ /* 0x000fe2000c101924 */
[----:B------:R-:W-:-:S03]  /*a580*/  ISETP.GT.AND P3, PT, R0, 0x59, P1 ;  /* 0x000000590000780c */ /* 0x000fc60000f64270 */
[----:B------:R1:W-:Y:S01]  /*a590*/  @P5 STG.E desc[UR36][R4.64+0x140], R9 ;  /* 0x0001400904005986 */ /* 0x0003e2000c101924 */
[----:B------:R-:W-:Y:S01]  /*a5a0*/  ISETP.GT.AND P5, PT, R0, 0x58, P1 ;  /* 0x000000580000780c */ /* 0x000fe20000fa4270 */
[----:B0-----:R-:W-:Y:S02]  /*a5b0*/  @P0 IMAD.MOV.U32 R6, RZ, RZ, R14 ;  /* 0x000000ffff060224 */ /* 0x001fe400078e000e */
[----:B------:R-:W-:-:S05]  /*a5c0*/  @P0 IMAD.MOV.U32 R7, RZ, RZ, R15 ;  /* 0x000000ffff070224 */ /* 0x000fca00078e000f */
[----:B------:R0:W-:Y:S01]  /*a5d0*/  @P0 STG.E desc[UR36][R6.64+0x140], R11 ;  /* 0x0001400b06000986 */ /* 0x0001e2000c101924 */
[----:B------:R-:W-:Y:S01]  /*a5e0*/  ISETP.GT.AND P0, PT, R0, 0x58, P2 ;  /* 0x000000580000780c */ /* 0x000fe20001704270 */
[----:B-1----:R-:W-:-:S05]  /*a5f0*/  FMUL R9, R70, R155 ;  /* 0x0000009b46097220 */ /* 0x002fca0000400000 */
        /* <DEDUP_REMOVED lines=50> */
[----:B------:R-:W-:-:S05]  /*a920*/  @P4 IMAD.MOV.U32 R7, RZ, RZ, R15 ;  /* 0x000000ffff074224 */ /* 0x000fca00078e000f */
[----:B------:R0:W-:Y:S01]  /*a930*/  @P4 STG.E desc[UR36][R6.64+0x1a4], R79 ;  /* 0x0001a44f06004986 */ /* 0x0001e2000c101924 */
[----:B------:R-:W-:-:S03]  /*a940*/  ISETP.GT.AND P4, PT, R0, 0x71, P2 ;  /* 0x000000710000780c */ /* 0x000fc60001784270 */
[----:B------:R-:W-:Y:S01]  /*a950*/  @P3 STG.E desc[UR36][R4.64+0x1c0], R13 ;  /* 0x0001c00d04003986 */ /* 0x000fe2000c101924 */
[C---:B------:R-:W-:Y:S02]  /*a960*/  ISETP.GT.AND P3, PT, R0.reuse, 0x78, P1 ;  /* 0x000000780000780c */ /* 0x040fe40000f64270 */
[C---:B------:R-:W-:Y:S01]  /*a970*/  ISETP.GT.AND P1, PT, R0.reuse, 0x79, P1 ;  /* 0x000000790000780c */ /* 0x040fe20000f24270 */
[----:B------:R-:W-:Y:S01]  /*a980*/  @P5 STG.E desc[UR36][R4.64+0x1c4], R81 ;  /* 0x0001c45104005986 */ /* 0x000fe2000c101924 */
[C---:B------:R-:W-:Y:S02]  /*a990*/  ISETP.GT.AND P5, PT, R0.reuse, 0x78, P2 ;  /* 0x000000780000780c */ /* 0x040fe400017a4270 */
[----:B------:R-:W-:Y:S01]  /*a9a0*/  ISETP.GT.AND P2, PT, R0, 0x79, P2 ;  /* 0x000000790000780c */ /* 0x000fe20001744270 */
[----:B0-----:R-:W-:Y:S02]  /*a9b0*/  @P0 IMAD.MOV.U32 R6, RZ, RZ, R14 ;  /* 0x000000ffff060224 */ /* 0x001fe400078e000e */
[----:B------:R-:W-:-:S05]  /*a9c0*/  @P0 IMAD.MOV.U32 R7, RZ, RZ, R15 ;  /* 0x000000ffff070224 */ /* 0x000fca00078e000f */
[----:B------:R0:W-:Y:S02]  /*a9d0*/  @P0 STG.E desc[UR36][R6.64+0x1c0], R3 ;  /* 0x0001c00306000986 */ /* 0x0001e4000c101924 */
[----:B0-----:R-:W-:Y:S02]  /*a9e0*/  @P4 IMAD.MOV.U32 R6, RZ, RZ, R14 ;  /* 0x000000ffff064224 */ /* 0x001fe400078e000e */
[----:B------:R-:W-:-:S05]  /*a9f0*/  @P4 IMAD.MOV.U32 R7, RZ, RZ, R15 ;  /* 0x000000ffff074224 */ /* 0x000fca00078e000f */
[----:B------:R-:W-:Y:S04]  /*aa00*/  @P4 STG.E desc[UR36][R6.64+0x1c4], R83 ;  /* 0x0001c45306004986 */ /* 0x000fe8000c101924 */
[----:B------:R-:W-:Y:S04]  /*aa10*/  @P3 STG.E desc[UR36][R4.64+0x1e0], R21 ;  /* 0x0001e01504003986 */ /* 0x000fe8000c101924 */
[----:B------:R0:W-:Y:S02]  /*aa20*/  @P1 STG.E desc[UR36][R4.64+0x1e4], R85 ;  /* 0x0001e45504001986 */ /* 0x0001e4000c101924 */
[----:B0-----:R-:W-:-:S02]  /*aa30*/  @P5 IMAD.MOV.U32 R4, RZ, RZ, R14 ;  /* 0x000000ffff045224 */ /* 0x001fc400078e000e */
[----:B------:R-:W-:-:S05]  /*aa40*/  @P5 IMAD.MOV.U32 R5, RZ, RZ, R15 ;  /* 0x000000ffff055224 */ /* 0x000fca00078e000f */
[----:B------:R0:W-:Y:S04]  /*aa50*/  @P5 STG.E desc[UR36][R4.64+0x1e0], R9 ;  /* 0x0001e00904005986 */ /* 0x0001e8000c101924 */
[----:B------:R0:W-:Y:S02]  /*aa60*/  @P2 STG.E desc[UR36][R14.64+0x1e4], R87 ;  /* 0x0001e4570e002986 */ /* 0x0001e4000c101924 */
.L_x_286:
[----:B------:R-:W-:Y:S05]  /*aa70*/  BSYNC B0 ;  /* 0x0000000000007941 */ /* 0x000fea0003800000 */
.L_x_34:
[----:B------:R-:W-:Y:S01]  /*aa80*/  ULDC UR4, c[0x0][0xc] ;  /* 0x0000030000047ab9 */ /* 0x000fe20000000800 */
[----:B------:R-:W-:Y:S01]  /*aa90*/  ULDC UR5, c[0x0][0x10] ;  /* 0x0000040000057ab9 */ /* 0x000fe20000000800 */
[----:B0-----:R-:W0:Y:S01]  /*aaa0*/  LDC R3, c[0x0][0x14] ;  /* 0x00000500ff037b82 */ /* 0x001e220000000800 */
[----:B------:R-:W-:Y:S01]  /*aab0*/  UIMAD.WIDE.U32 UR4, UR4, UR5, URZ ;  /* 0x00000005040472a5 */ /* 0x000fe2000f8e003f */
[----:B------:R-:W-:Y:S01]  /*aac0*/  PRMT R0, RZ, 0x7610, R0 ;  /* 0x00007610ff007816 */ /* 0x000fe20000000000 */
[----:B-----5:R-:W-:Y:S02]  /*aad0*/  IMAD.MOV.U32 R154, RZ, RZ, -0x1 ;  /* 0xffffffffff9a7424 */ /* 0x020fe400078e00ff */
[----:B------:R-:W-:Y:S02]  /*aae0*/  IMAD.MOV.U32 R23, RZ, RZ, -0x1 ;  /* 0xffffffffff177424 */ /* 0x000fe400078e00ff */
[----:B0-----:R-:W-:-:S04]  /*aaf0*/  IMAD.WIDE.U32 R16, R3, UR4, R16 ;  /* 0x0000000403107c25 */ /* 0x001fc8000f8e0010 */
[----:B------:R-:W-:Y:S01]  /*ab00*/  IMAD R3, R3, UR5, RZ ;  /* 0x0000000503037c24 */ /* 0x000fe2000f8e02ff */
[----:B------:R-:W-:Y:S02]  /*ab10*/  ULDC.64 UR4, c[0x0][0x650] ;  /* 0x0001940000047ab9 */ /* 0x000fe40000000a00 */
[----:B------:R-:W-:Y:S01]  /*ab20*/  ISETP.GE.U32.AND P0, PT, R16, UR4, PT ;  /* 0x0000000410007c0c */ /* 0x000fe2000bf06070 */
[----:B------:R-:W-:-:S05]  /*ab30*/  IMAD.IADD R17, R17, 0x1, R3 ;  /* 0x0000000111117824 */ /* 0x000fca00078e0203 */
[----:B------:R-:W-:-:S13]  /*ab40*/  ISETP.GE.U32.AND.EX P0, PT, R17, UR5, PT, P0 ;  /* 0x0000000511007c0c */ /* 0x000fda000bf06100 */
[----:B------:R-:W-:Y:S05]  /*ab50*/  @P0 BRA `(.L_x_287) ;  /* 0x0000000400640947 */ /* 0x000fea0003800000 */
[----:B------:R-:W0:Y:S01]  /*ab60*/  S2R R12, SR_CTAID.X ;  /* 0x00000000000c7919 */ /* 0x000e220000002500 */
[----:B---3--:R-:W3:Y:S01]  /*ab70*/  LDC.64 R10, c[0x0][0x628] ;  /* 0x00018a00ff0a7b82 */ /* 0x008ee20000000a00 */
[----:B------:R-:W-:Y:S01]  /*ab80*/  ULDC UR4, c[0x0][0x150] ;  /* 0x0000540000047ab9 */ /* 0x000fe20000000800 */
[----:B------:R-:W-:Y:S01]  /*ab90*/  IMAD.MOV.U32 R8, RZ, RZ, R16 ;  /* 0x000000ffff087224 */ /* 0x000fe200078e0010 */
[----:B------:R-:W0:Y:S01]  /*aba0*/  S2R R24, SR_CTAID.Y ;  /* 0x0000000000187919 */ /* 0x000e220000002600 */
[----:B------:R-:W-:-:S04]  /*abb0*/  IMAD.MOV.U32 R9, RZ, RZ, R17 ;  /* 0x000000ffff097224 */ /* 0x000fc800078e0011 */
[----:B------:R-:W1:Y:S08]  /*abc0*/  LDC R21, c[0x0][0x144] ;  /* 0x00005100ff157b82 */ /* 0x000e700000000800 */
[----:B------:R-:W1:Y:S08]  /*abd0*/  LDC R0, c[0x0][0x630] ;  /* 0x00018c00ff007b82 */ /* 0x000e700000000800 */
[----:B------:R-:W1:Y:S01]  /*abe0*/  LDC.64 R14, c[0x0][0x620] ;  /* 0x00018800ff0e7b82 */ /* 0x000e620000000a00 */
[----:B---3--:R-:W-:-:S04]  /*abf0*/  ISETP.NE.U32.AND P0, PT, R10, RZ, PT ;  /* 0x000000ff0a00720c */ /* 0x008fc80003f05070 */
[----:B------:R-:W-:Y:S02]  /*ac00*/  ISETP.NE.AND.EX P0, PT, R11, RZ, PT, P0 ;  /* 0x000000ff0b00720c */ /* 0x000fe40003f05300 */
[----:B0-----:R-:W-:-:S05]  /*ac10*/  I2FP.F32.U32 R3, R12 ;  /* 0x0000000c00037245 */ /* 0x001fca0000201000 */
[----:B------:R-:W-:-:S04]  /*ac20*/  FMUL R3, R3, UR4 ;  /* 0x0000000403037c20 */ /* 0x000fc80008400000 */
[----:B------:R0:W3:Y:S02]  /*ac30*/  F2I.U32.TRUNC.NTZ R20, R3 ;  /* 0x0000000300147305 */ /* 0x0000e4000020f000 */
[----:B------:R-:W-:Y:S05]  /*ac40*/  @!P0 BRA `(.L_x_288) ;  /* 0x0000000000288947 */ /* 0x000fea0003800000 */
[----:B0-----:R-:W0:Y:S02]  /*ac50*/  LDC R3, c[0x0][0x634] ;  /* 0x00018d00ff037b82 */ /* 0x001e240000000800 */
        /* <DEDUP_REMOVED lines=9> */
.L_x_288:
[----:B------:R-:W5:Y:S01]  /*acf0*/  LDC.64 R30, c[0x0][0x640] ;  /* 0x00019000ff1e7b82 */ /* 0x000f620000000a00 */
[-CC-:B-1----:R-:W-:Y:S01]  /*ad00*/  SHF.R.U64 R23, R8, R0.reuse, R9.reuse ;  /* 0x0000000008177219 */ /* 0x182fe20000001209 */
[----:B---3--:R-:W-:Y:S01]  /*ad10*/  IMAD.MOV R20, RZ, RZ, -R20 ;  /* 0x000000ffff147224 */ /* 0x008fe200078e0a14 */
[----:B------:R-:W-:Y:S01]  /*ad20*/  SHF.R.U32.HI R0, RZ, R0, R9 ;  /* 0x00000000ff007219 */ /* 0x000fe20000011609 */
[----:B------:R-:W-:Y:S01]  /*ad30*/  ULDC UR4, c[0x0][0x154] ;  /* 0x0000550000047ab9 */ /* 0x000fe20000000800 */
[----:B0-----:R-:W-:Y:S01]  /*ad40*/  IADD3 R3, P0, RZ, -R23, RZ ;  /* 0x80000017ff037210 */ /* 0x001fe20007f1e0ff */
[----:B------:R-:W-:Y:S02]  /*ad50*/  IMAD R26, R21, R20, R12 ;  /* 0x00000014151a7224 */ /* 0x000fe400078e020c */
[----:B------:R-:W0:Y:S01]  /*ad60*/  LDC R6, c[0x0][0x618] ;  /* 0x00018600ff067b82 */ /* 0x000e220000000800 */
[----:B------:R-:W-:Y:S02]  /*ad70*/  IMAD.MOV.U32 R7, RZ, RZ, 0x1 ;  /* 0x00000001ff077424 */ /* 0x000fe400078e00ff */
[----:B------:R-:W-:-:S04]  /*ad80*/  IMAD.X R5, RZ, RZ, ~R0, P0 ;  /* 0x000000ffff057224 */ /* 0x000fc800000e0e00 */
[-C--:B------:R-:W-:Y:S01]  /*ad90*/  IMAD R0, R5, R14.reuse, RZ ;  /* 0x0000000e05007224 */ /* 0x080fe200078e02ff */
[----:B------:R-:W1:Y:S01]  /*ada0*/  LDC R8, c[0x0][0x608] ;  /* 0x00018200ff087b82 */ /* 0x000e620000000800 */
[----:B------:R-:W-:-:S04]  /*adb0*/  IMAD.WIDE.U32 R4, R3, R14, R16 ;  /* 0x0000000e03047225 */ /* 0x000fc800078e0010 */
[----:B------:R-:W-:Y:S01]  /*adc0*/  IMAD R3, R3, R15, R0 ;  /* 0x0000000f03037224 */ /* 0x000fe200078e0200 */
[----:B------:R-:W-:Y:S02]  /*add0*/  I2FP.F32.U32 R0, R24 ;  /* 0x0000001800007245 */ /* 0x000fe40000201000 */
[----:B------:R-:W3:Y:S01]  /*ade0*/  LDC R28, c[0x0][0x658] ;  /* 0x00019600ff1c7b82 */ /* 0x000ee20000000800 */
[----:B------:R-:W-:Y:S01]  /*adf0*/  IMAD.IADD R3, R5, 0x1, R3 ;  /* 0x0000000105037824 */ /* 0x000fe200078e0203 */
[----:B-----5:R-:W-:Y:S01]  /*ae00*/  ISETP.NE.U32.AND P0, PT, R30, RZ, PT ;  /* 0x000000ff1e00720c */ /* 0x020fe20003f05070 */
[----:B------:R-:W-:Y:S01]  /*ae10*/  FMUL R0, R0, UR4 ;  /* 0x0000000400007c20 */ /* 0x000fe20008400000 */
[----:B------:R-:W-:Y:S02]  /*ae20*/  IMAD.MOV.U32 R5, RZ, RZ, -0x1 ;  /* 0xffffffffff057424 */ /* 0x000fe400078e00ff */
[----:B------:R-:W-:Y:S01]  /*ae30*/  ISETP.NE.AND.EX P0, PT, R31, RZ, PT, P0 ;  /* 0x000000ff1f00720c */ /* 0x000fe20003f05300 */
[----:B------:R1:W2:Y:S01]  /*ae40*/  F2I.U32.TRUNC.NTZ R13, R0 ;  /* 0x00000000000d7305 */ /* 0x0002a2000020f000 */
[----:B------:R-:W2:Y:S01]  /*ae50*/  LDC R15, c[0x0][0x148] ;  /* 0x00005200ff0f7b82 */ /* 0x000ea20000000800 */
[----:B0-----:R-:W-:-:S02]  /*ae60*/  SHF.R.U64 R12, R4, R6, R3 ;  /* 0x00000006040c7219 */ /* 0x001fc40000001203 */
[----:B------:R-:W-:-:S05]  /*ae70*/  SHF.R.U32.HI R3, RZ, R6, R3 ;  /* 0x00000006ff037219 */ /* 0x000fca0000011603 */
[----:B------:R-:W0:Y:S01]  /*ae80*/  LDC R20, c[0x0][0x600] ;  /* 0x00018000ff147b82 */ /* 0x000e220000000800 */
[-CC-:B-1----:R-:W-:Y:S02]  /*ae90*/  SHF.R.U64 R10, R12, R8.reuse, R3.reuse ;  /* 0x000000080c0a7219 */ /* 0x182fe40000001203 */
[----:B------:R-:W-:-:S05]  /*aea0*/  SHF.R.U32.HI R3, RZ, R8, R3 ;  /* 0x00000008ff037219 */ /* 0x000fca0000011603 */
[----:B------:R-:W1:Y:S01]  /*aeb0*/  LDC R21, c[0x0][0x648] ;  /* 0x00019200ff157b82 */ /* 0x000e620000000800 */
[-C--:B---3--:R-:W-:Y:S02]  /*aec0*/  SHF.L.U32 R4, R5, R28.reuse, RZ ;  /* 0x0000001c05047219 */ /* 0x088fe400000006ff */
[-CC-:B------:R-:W-:Y:S02]  /*aed0*/  SHF.R.U64 R14, R10, R28.reuse, R3.reuse ;  /* 0x0000001c0a0e7219 */ /* 0x180fe40000001203 */
[----:B------:R-:W-:Y:S02]  /*aee0*/  SHF.R.U32.HI R5, RZ, R28, R3 ;  /* 0x0000001cff057219 */ /* 0x000fe40000011603 */
[----:B------:R-:W-:Y:S01]  /*aef0*/  LOP3.LUT R153, RZ, R4, RZ, 0x33, !PT ;  /* 0x00000004ff997212 */ /* 0x000fe200078e33ff */
[----:B------:R-:W3:Y:S01]  /*af00*/  LDC R25, c[0x0][0x638] ;  /* 0x00018e00ff197b82 */ /* 0x000ee20000000800 */
[----:B------:R-:W-:Y:S01]  /*af10*/  SHF.L.U32 R28, R7, R28, RZ ;  /* 0x0000001c071c7219 */ /* 0x000fe200000006ff */
[----:B------:R-:W-:-:S06]  /*af20*/  IMAD.MOV.U32 R4, RZ, RZ, R14 ;  /* 0x000000ffff047224 */ /* 0x000fcc00078e000e */
[----:B------:R-:W0:Y:S01]  /*af30*/  LDC R27, c[0x0][0x610] ;  /* 0x00018400ff1b7b82 */ /* 0x000e220000000800 */
[----:B------:R-:W-:Y:S05]  /*af40*/  @!P0 BRA `(.L_x_289) ;  /* 0x0000000000288947 */ /* 0x000fea0003800000 */
[----:B------:R-:W5:Y:S02]  /*af50*/  LDC R3, c[0x0][0x64c] ;  /* 0x00019300ff037b82 */ /* 0x000f640000000800 */
[----:B-----5:R-:W-:-:S05]  /*af60*/  IADD3 R3, P0, R14, R3, RZ ;  /* 0x000000030e037210 */ /* 0x020fca0007f1e0ff */
        /* <DEDUP_REMOVED lines=8> */
.L_x_289:
[----:B------:R-:W-:Y:S01]  /*aff0*/  ISETP.NE.AND P0, PT, R2, 0x1, PT ;  /* 0x000000010200780c */ /* 0x000fe20003f05270 */
[----:B--2---:R-:W-:Y:S01]  /*b000*/  IMAD.MOV R13, RZ, RZ, -R13 ;  /* 0x000000ffff0d7224 */ /* 0x004fe200078e0a0d */
[----:B-1----:R-:W-:Y:S01]  /*b010*/  SHF.R.U64 R0, R4, R21, R5 ;  /* 0x0000001504007219 */ /* 0x002fe20000001205 */
[----:B0-----:R-:W-:Y:S01]  /*b020*/  VIADD R5, R20, 0xffffffff ;  /* 0xffffffff14057836 */ /* 0x001fe20000000000 */
[----:B------:R-:W-:-:S03]  /*b030*/  LOP3.LUT R153, R10, R153, RZ, 0xc0, !PT ;  /* 0x000000990a997212 */ /* 0x000fc600078ec0ff */
[----:B------:R-:W-:Y:S01]  /*b040*/  IMAD.MOV R3, RZ, RZ, -R0 ;  /* 0x000000ffff037224 */ /* 0x000fe200078e0a00 */
[----:B------:R-:W-:Y:S01]  /*b050*/  LOP3.LUT R5, R12, R5, RZ, 0xc0, !PT ;  /* 0x000000050c057212 */ /* 0x000fe200078ec0ff */
[----:B------:R-:W-:Y:S02]  /*b060*/  IMAD R153, R28, R0, R153 ;  /* 0x000000001c997224 */ /* 0x000fe400078e0299 */
[----:B---3--:R-:W-:Y:S02]  /*b070*/  IMAD R0, R3, R25, R14 ;  /* 0x0000001903007224 */ /* 0x008fe400078e020e */
[----:B------:R-:W-:Y:S02]  /*b080*/  @P0 IMAD R26, R15, R13, R24 ;  /* 0x0000000d0f1a0224 */ /* 0x000fe400078e0218 */
[----:B------:R-:W-:Y:S02]  /*b090*/  IMAD R4, R0, R20, R5 ;  /* 0x0000001400047224 */ /* 0x000fe400078e0205 */
[----:B------:R-:W-:-:S02]  /*b0a0*/  IMAD R153, R153, R27, R26 ;  /* 0x0000001b99997224 */ /* 0x000fc400078e021a */
[----:B------:R-:W-:-:S03]  /*b0b0*/  IMAD.MOV.U32 R3, RZ, RZ, 0x1 ;  /* 0x00000001ff037424 */ /* 0x000fc600078e00ff */
[----:B------:R-:W-:Y:S02]  /*b0c0*/  SEL R154, R4, R153, !P0 ;  /* 0x00000099049a7207 */ /* 0x000fe40004000000 */
[----:B------:R-:W-:Y:S02]  /*b0d0*/  PRMT R0, R3, 0x7610, R0 ;  /* 0x0000761003007816 */ /* 0x000fe40000000000 */
[----:B------:R-:W-:-:S07]  /*b0e0*/  SEL R153, R153, R4, !P0 ;  /* 0x0000000499997207 */ /* 0x000fce0004000000 */
.L_x_287:
[----:B------:R-:W-:-:S13]  /*b0f0*/  LOP3.LUT P0, RZ, R0, 0xff, RZ, 0xc0, !PT ;  /* 0x000000ff00ff7812 */ /* 0x000fda000780c0ff */
[----:B------:R-:W-:Y:S05]  /*b100*/  @P0 BRA `(.L_x_290) ;  /* 0xffffff6000340947 */ /* 0x000fea000383ffff */
[----:B------:R-:W-:Y:S05]  /*b110*/  EXIT ;  /* 0x000000000000794d */ /* 0x000fea0003800000 */
.L_x_7:
[----:B0-----:R-:W-:Y:S01]  /*b120*/  ULDC.64 UR4, c[0x0][0x650] ;  /* 0x0001940000047ab9 */ /* 0x001fe20000000a00 */
        /* <DEDUP_REMOVED lines=25> */
.L_x_292:
[----:B------:R-:W0:Y:S01]  /*b2c0*/  LDC.64 R28, c[0x0][0x640] ;  /* 0x00019000ff1c7b82 */ /* 0x000e220000000a00 */
[-CC-:B------:R-:W-:Y:S01]  /*b2d0*/  SHF.R.U64 R22, R12, R6.reuse, R13.reuse ;  /* 0x000000060c167219 */ /* 0x180fe2000000120d */
[----:B------:R-:W-:Y:S01]  /*b2e0*/  IMAD.MOV.U32 R30, RZ, RZ, 0x1 ;  /* 0x00000001ff1e7424 */ /* 0x000fe200078e00ff */
[----:B------:R-:W-:Y:S02]  /*b2f0*/  SHF.R.U32.HI R6, RZ, R6, R13 ;  /* 0x00000006ff067219 */ /* 0x000fe4000001160d */
        /* <DEDUP_REMOVED lines=8> */
[----:B------:R-:W-:Y:S01]  /*b380*/  IMAD.IADD R9, R9, 0x1, R11 ;  /* 0x0000000109097824 */ /* 0x000fe200078e020b */
[----:B0-----:R-:W-:-:S04]  /*b390*/  ISETP.NE.U32.AND P0, PT, R28, RZ, PT ;  /* 0x000000ff1c00720c */ /* 0x001fc80003f05070 */
[----:B------:R-:W-:Y:S02]  /*b3a0*/  ISETP.NE.AND.EX P0, PT, R29, RZ, PT, P0 ;  /* 0x000000ff1d00720c */ /* 0x000fe40003f05300 */
[----:B------:R-:W0:Y:S01]  /*b3b0*/  LDC R20, c[0x0][0x600] ;  /* 0x00018000ff147b82 */ /* 0x000e220000000800 */
[-CC-:B-1----:R-:W-:Y:S01]  /*b3c0*/  SHF.R.U64 R14, R8, R10.reuse, R9.reuse ;  /* 0x0000000a080e7219 */ /* 0x182fe20000001209 */
[----:B------:R-:W-:Y:S01]  /*b3d0*/  IMAD.MOV.U32 R8, RZ, RZ, -0x1 ;  /* 0xffffffffff087424 */ /* 0x000fe200078e00ff */
[----:B------:R-:W-:-:S05]  /*b3e0*/  SHF.R.U32.HI R9, RZ, R10, R9 ;  /* 0x0000000aff097219 */ /* 0x000fca0000011609 */
[----:B------:R-:W1:Y:S01]  /*b3f0*/  LDC R26, c[0x0][0x648] ;  /* 0x00019200ff1a7b82 */ /* 0x000e620000000800 */
[-CC-:B--2---:R-:W-:Y:S02]  /*b400*/  SHF.R.U64 R21, R14, R12.reuse, R9.reuse ;  /* 0x0000000c0e157219 */ /* 0x184fe40000001209 */
[----:B------:R-:W-:-:S05]  /*b410*/  SHF.R.U32.HI R6, RZ, R12, R9 ;  /* 0x0000000cff067219 */ /* 0x000fca0000011609 */
[----:B------:R-:W2:Y:S01]  /*b420*/  LDC R27, c[0x0][0x638] ;  /* 0x00018e00ff1b7b82 */ /* 0x000ea20000000800 */
[-C--:B---3--:R-:W-:Y:S02]  /*b430*/  SHF.L.U32 R8, R8, R25.reuse, RZ ;  /* 0x0000001908087219 */ /* 0x088fe400000006ff */
[-CC-:B------:R-:W-:Y:S02]  /*b440*/  SHF.R.U64 R23, R21, R25.reuse, R6.reuse ;  /* 0x0000001915177219 */ /* 0x180fe40000001206 */
[----:B------:R-:W-:Y:S02]  /*b450*/  LOP3.LUT R32, RZ, R8, RZ, 0x33, !PT ;  /* 0x00000008ff207212 */ /* 0x000fe400078e33ff */
[----:B------:R-:W-:Y:S01]  /*b460*/  SHF.R.U32.HI R9, RZ, R25, R6 ;  /* 0x00000019ff097219 */ /* 0x000fe20000011606 */
[----:B------:R-:W3:Y:S01]  /*b470*/  LDC R31, c[0x0][0x610] ;  /* 0x00018400ff1f7b82 */ /* 0x000ee20000000800 */
[----:B------:R-:W-:Y:S01]  /*b480*/  IMAD.MOV.U32 R8, RZ, RZ, R23 ;  /* 0x000000ffff087224 */ /* 0x000fe200078e0017 */
[----:B------:R-:W-:Y:S06]  /*b490*/  @!P0 BRA `(.L_x_293) ;  /* 0x0000000000288947 */ /* 0x000fec0003800000 */
        /* <DEDUP_REMOVED lines=10> */
.L_x_293:
[----:B------:R-:W-:Y:S02]  /*b540*/  ISETP.NE.AND P0, PT, R2, 0x1, PT ;  /* 0x000000010200780c */ /* 0x000fe40003f05270 */
[----:B-1----:R-:W-:Y:S01]  /*b550*/  SHF.R.U64 R6, R8, R26, R9 ;  /* 0x0000001a08067219 */ /* 0x002fe20000001209 */
[----:B0-----:R-:W-:Y:S01]  /*b560*/  VIADD R9, R20, 0xffffffff ;  /* 0xffffffff14097836 */ /* 0x001fe20000000000 */
[----:B------:R-:W-:Y:S02]  /*b570*/  SHF.L.U32 R30, R30, R25, RZ ;  /* 0x000000191e1e7219 */ /* 0x000fe400000006ff */
[----:B------:R-:W-:Y:S01]  /*b580*/  LOP3.LUT R5, R21, R32, RZ, 0xc0, !PT ;  /* 0x0000002015057212 */ /* 0x000fe200078ec0ff */
[----:B------:R-:W-:-:S04]  /*b590*/  IMAD.MOV R8, RZ, RZ, -R6 ;  /* 0x000000ffff087224 */ /* 0x000fc800078e0a06 */
[----:B------:R-:W-:Y:S01]  /*b5a0*/  IMAD R6, R30, R6, R5 ;  /* 0x000000061e067224 */ /* 0x000fe200078e0205 */
[----:B------:R-:W-:Y:S01]  /*b5b0*/  LOP3.LUT R5, R14, R9, RZ, 0xc0, !PT ;  /* 0x000000090e057212 */ /* 0x000fe200078ec0ff */
[----:B------:R-:W-:Y:S02]  /*b5c0*/  @P0 IMAD R3, R7, R24, R4 ;  /* 0x0000001807030224 */ /* 0x000fe400078e0204 */
[----:B--2---:R-:W-:Y:S02]  /*b5d0*/  IMAD R4, R8, R27, R23 ;  /* 0x0000001b08047224 */ /* 0x004fe400078e0217 */
[----:B---3--:R-:W-:Y:S02]  /*b5e0*/  IMAD R3, R6, R31, R3 ;  /* 0x0000001f06037224 */ /* 0x008fe400078e0203 */
[----:B------:R-:W-:Y:S02]  /*b5f0*/  IMAD R4, R4, R20, R5 ;  /* 0x0000001404047224 */ /* 0x000fe400078e0205 */
[----:B------:R-:W-:-:S02]  /*b600*/  IMAD.MOV.U32 R8, RZ, RZ, 0x1 ;  /* 0x00000001ff087424 */ /* 0x000fc400078e00ff */
[----:B------:R-:W-:Y:S01]  /*b610*/  IMAD.MOV.U32 R6, RZ, RZ, R22 ;  /* 0x000000ffff067224 */ /* 0x000fe200078e0016 */
[----:B------:R-:W-:Y:S02]  /*b620*/  SEL R20, R4, R3, !P0 ;  /* 0x0000000304147207 */ /* 0x000fe40004000000 */
[----:B------:R-:W-:-:S07]  /*b630*/  SEL R21, R3, R4, !P0 ;  /* 0x0000000403157207 */ /* 0x000fce0004000000 */
.L_x_291:
[----:B------:R-:W-:-:S08]  /*b640*/  NOP ;  /* 0x0000000000007918 */ /* 0x000fd00000000000 */
[----:B------:R-:W0:-:S00]  /*b650*/  USETMAXREG.DEALLOC.CTAPOOL 0x28 ;  /* 0x00000028000079c8 */ /* 0x000e0000080e0500 */
[----:B0-----:R-:W-:-:S13]  /*b660*/  ISETP.NE.AND P0, PT, R0, RZ, PT ;  /* 0x000000ff0000720c */ /* 0x001fda0003f05270 */
[----:B------:R-:W-:Y:S05]  /*b670*/  @P0 EXIT ;  /* 0x000000000000094d */ /* 0x000fea0003800000 */
[----:B------:R-:W-:Y:S01]  /*b680*/  LOP3.LUT P0, RZ, R8, 0xff, RZ, 0xc0, !PT ;  /* 0x000000ff08ff7812 */ /* 0x000fe2000780c0ff */
[----:B------:R-:W-:Y:S02]  /*b690*/  IMAD.MOV.U32 R0, RZ, RZ, 0x1 ;  /* 0x00000001ff007424 */ /* 0x000fe400078e00ff */
[----:B------:R-:W-:-:S10]  /*b6a0*/  IMAD.MOV.U32 R3, RZ, RZ, RZ ;  /* 0x000000ffff037224 */ /* 0x000fd400078e00ff */
[----:B------:R-:W-:Y:S05]  /*b6b0*/  @!P0 BRA `(.L_x_294) ;  /* 0x0000000c00748947 */ /* 0x000fea0003800000 */
[----:B------:R-:W0:Y:S01]  /*b6c0*/  LDC R0, c[0x0][0x28c] ;  /* 0x0000a300ff007b82 */ /* 0x000e220000000800 */
[----:B------:R-:W1:Y:S01]  /*b6d0*/  S2R R12, SR_CgaCtaId ;  /* 0x00000000000c7919 */ /* 0x000e620000008800 */
[----:B------:R-:W-:Y:S01]  /*b6e0*/  ULDC UR5, c[0x0][0x658] ;  /* 0x0001960000057ab9 */ /* 0x000fe20000000800 */
[----:B------:R-:W-:Y:S01]  /*b6f0*/  UMOV UR7, 0xffffffff ;  /* 0xffffffff00077882 */ /* 0x000fe20000000000 */
[----:B------:R-:W-:Y:S01]  /*b700*/  ULDC UR6, c[0x0][0xc] ;  /* 0x0000030000067ab9 */ /* 0x000fe20000000800 */
[----:B------:R-:W-:Y:S01]  /*b710*/  USHF.L.U32 UR9, UR7, UR5, URZ ;  /* 0x0000000507097299 */ /* 0x000fe2000800063f */
[----:B------:R-:W-:Y:S01]  /*b720*/  BSSY B0, `(.L_x_294) ;  /* 0x00000d6000007945 */ /* 0x000fe20003800000 */
[----:B------:R-:W-:Y:S01]  /*b730*/  UMOV UR8, 0x1 ;  /* 0x0000000100087882 */ /* 0x000fe20000000000 */
[----:B------:R-:W-:Y:S01]  /*b740*/  ULDC UR7, c[0x0][0x10] ;  /* 0x0000040000077ab9 */ /* 0x000fe20000000800 */
[----:B------:R-:W-:Y:S01]  /*b750*/  USHF.L.U32 UR5, UR8, UR5, URZ ;  /* 0x0000000508057299 */ /* 0x000fe2000800063f */
[----:B------:R-:W-:Y:S01]  /*b760*/  IMAD.MOV.U32 R9, RZ, RZ, 0x1 ;  /* 0x00000001ff097424 */ /* 0x000fe200078e00ff */
[----:B------:R-:W-:Y:S01]  /*b770*/  UIMAD.WIDE.U32 UR6, UR6, UR7, URZ ;  /* 0x00000007060672a5 */ /* 0x000fe2000f8e003f */
[----:B------:R-:W-:Y:S01]  /*b780*/  LOP3.LUT R8, R19, 0x2, RZ, 0xfc, !PT ;  /* 0x0000000213087812 */ /* 0x000fe200078efcff */
[----:B------:R-:W-:Y:S01]  /*b790*/  ULDC UR8, c[0x0][0x14] ;  /* 0x0000050000087ab9 */ /* 0x000fe20000000800 */
[----:B------:R-:W-:Y:S01]  /*b7a0*/  ULDC UR4, c[0x0][0x600] ;  /* 0x0001800000047ab9 */ /* 0x000fe20000000800 */
[----:B------:R-:W-:-:S02]  /*b7b0*/  UIMAD.WIDE.U32 UR30, UR6, UR8, URZ ;  /* 0x00000008061e72a5 */ /* 0x000fc4000f8e003f */
[----:B------:R-:W-:Y:S02]  /*b7c0*/  UIMAD UR7, UR7, UR8, URZ ;  /* 0x00000008070772a4 */ /* 0x000fe4000f8e023f */
[----:B------:R-:W-:Y:S02]  /*b7d0*/  UIADD3 UR4, UR4, -0x1, URZ ;  /* 0xffffffff04047890 */ /* 0x000fe4000fffe03f */
[----:B------:R-:W-:Y:S02]  /*b7e0*/  ULOP3.LUT UR6, URZ, UR9, URZ, 0x33, !UPT ;  /* 0x000000093f067292 */ /* 0x000fe4000f8e333f */
[----:B------:R-:W-:Y:S01]  /*b7f0*/  UIADD3 UR7, UR31, UR7, URZ ;  /* 0x000000071f077290 */ /* 0x000fe2000fffe03f */
[----:B0-----:R-:W-:Y:S01]  /*b800*/  VIADD R0, R0, 0x3f ;  /* 0x0000003f00007836 */ /* 0x001fe20000000000 */
[----:B------:R-:W-:-:S04]  /*b810*/  ULDC.64 UR38, c[0x0][0x198] ;  /* 0x0000660000267ab9 */ /* 0x000fc80000000a00 */
[----:B------:R-:W-:-:S04]  /*b820*/  SHF.R.S32.HI R3, RZ, 0x1f, R0 ;  /* 0x0000001fff037819 */ /* 0x000fc80000011400 */
[----:B------:R-:W-:Y:S01]  /*b830*/  LEA.HI R10, R3, R0, RZ, 0x6 ;  /* 0x00000000030a7211 */ /* 0x000fe200078f30ff */
[C---:B-1----:R-:W-:Y:S02]  /*b840*/  IMAD.SHL.U32 R11, R12.reuse, 0x40, RZ ;  /* 0x000000400c0b7824 */ /* 0x042fe400078e00ff */
[----:B------:R-:W-:Y:S01]  /*b850*/  IMAD.SHL.U32 R12, R12, 0x800, RZ ;  /* 0x000008000c0c7824 */ /* 0x000fe200078e00ff */
[----:B------:R-:W-:Y:S01]  /*b860*/  SHF.R.S32.HI R10, RZ, 0x6, R10 ;  /* 0x00000006ff0a7819 */ /* 0x000fe2000001140a */
[----:B------:R-:W-:Y:S01]  /*b870*/  IMAD.MOV.U32 R0, RZ, RZ, 0x1 ;  /* 0x00000001ff007424 */ /* 0x000fe200078e00ff */
[----:B------:R-:W-:Y:S01]  /*b880*/  LOP3.LUT R11, R11, 0x40, RZ, 0xc0, !PT ;  /* 0x000000400b0b7812 */ /* 0x000fe200078ec0ff */
[----:B------:R-:W-:Y:S01]  /*b890*/  IMAD.MOV.U32 R3, RZ, RZ, RZ ;  /* 0x000000ffff037224 */ /* 0x000fe200078e00ff */
[----:B------:R-:W-:Y:S01]  /*b8a0*/  LOP3.LUT R12, R12, 0x800, RZ, 0xc0, !PT ;  /* 0x000008000c0c7812 */ /* 0x000fe200078ec0ff */
[----:B------:R-:W-:-:S07]  /*b8b0*/  VIADD R13, R10, 0x1 ;  /* 0x000000010a0d7836 */ /* 0x000fce0000000000 */
.L_x_305:
[----:B------:R-:W-:-:S03]  /*b8c0*/  UMOV UR8, 0xffffffff ;  /* 0xffffffff00087882 */ /* 0x000fc60000000000 */
[----:B------:R-:W-:Y:S05]  /*b8d0*/  BRA.DIV UR8, `(.L_x_295) ;  /* 0x0000000e08b07947 */ /* 0x000fea000b800000 */
[----:B------:R-:W-:-:S13]  /*b8e0*/  ELECT P6, URZ, PT ;  /* 0x00000000003f782f */ /* 0x000fda00038c0000 */
.L_x_315:
[----:B------:R-:W0:Y:S01]  /*b8f0*/  LDC R4, c[0x0][0x28c] ;  /* 0x0000a300ff047b82 */ /* 0x000e220000000800 */
[----:B------:R-:W-:Y:S01]  /*b900*/  BSSY B1, `(.L_x_296) ;  /* 0x0000044000017945 */ /* 0x000fe20003800000 */
[----:B0-----:R-:W-:-:S13]  /*b910*/  ISETP.LT.OR P6, PT, R4, 0x1, !P6 ;  /* 0x000000010400780c */ /* 0x001fda00077c1670 */
[----:B------:R-:W-:Y:S05]  /*b920*/  @P6 BRA `(.L_x_297) ;  /* 0x0000000400046947 */ /* 0x000fea0003800000 */
[----:B------:R-:W-:Y:S02]  /*b930*/  IMAD.SHL.U32 R21, R21, 0x100, RZ ;  /* 0x0000010015157824 */ /* 0x000fe400078e00ff */
[----:B------:R-:W-:Y:S02]  /*b940*/  IMAD R20, R20, 0x80, R11 ;  /* 0x0000008014147824 */ /* 0x000fe400078e020b */
[----:B------:R-:W-:Y:S02]  /*b950*/  IMAD.MOV.U32 R24, RZ, RZ, RZ ;  /* 0x000000ffff187224 */ /* 0x000fe400078e00ff */
[----:B------:R-:W-:Y:S02]  /*b960*/  IMAD.MOV.U32 R4, RZ, RZ, R13 ;  /* 0x000000ffff047224 */ /* 0x000fe400078e000d */
[----:B------:R-:W-:Y:S02]  /*b970*/  IMAD.MOV.U32 R5, RZ, RZ, R0 ;  /* 0x000000ffff057224 */ /* 0x000fe400078e0000 */
[----:B------:R-:W-:-:S07]  /*b980*/  IMAD.MOV.U32 R7, RZ, RZ, R3 ;  /* 0x000000ffff077224 */ /* 0x000fce00078e0003 */
.L_x_300:
[----:B------:R-:W0:Y:S01]  /*b990*/  S2R R15, SR_CgaCtaId ;  /* 0x00000000000f7919 */ /* 0x000e220000008800 */
[----:B------:R-:W-:Y:S02]  /*b9a0*/  MOV R14, 0x400 ;  /* 0x00000400000e7802 */ /* 0x000fe40000000f00 */
[----:B------:R-:W-:Y:S02]  /*b9b0*/  LOP3.LUT P1, RZ, R18, 0x7f, RZ, 0xc0, !PT ;  /* 0x0000007f12ff7812 */ /* 0x000fe4000782c0ff */
[----:B0-----:R-:W-:Y:S02]  /*b9c0*/  LEA R22, R15, R14, 0x18 ;  /* 0x0000000e0f167211 */ /* 0x001fe400078ec0ff */
[----:B------:R-:W-:-:S09]  /*b9d0*/  SHF.L.U32 R14, R5, 0x1f, RZ ;  /* 0x0000001f050e7819 */ /* 0x000fd200000006ff */
[----:B------:R-:W0:Y:S01]  /*b9e0*/  @!P1 LDC R15, c[0x0][0x500] ;  /* 0x00014000ff0f9b82 */ /* 0x000e220000000800 */
[----:B------:R-:W-:-:S04]  /*b9f0*/  IMAD R23, R7, 0x8, R22 ;  /* 0x0000000807177824 */ /* 0x000fc800078e0216 */
[----:B------:R-:W1:Y:S02]  /*ba00*/  SYNCS.PHASECHK.TRANS64.TRYWAIT P0, [R23+URZ+0x18], R14 ;  /* 0x0000180e170075a7 */ /* 0x000e64000800017f */
[----:B-1----:R-:W-:Y:S05]  /*ba10*/  @!P0 BRA `(.L_x_298) ;  /* 0x0000000c00808947 */ /* 0x002fea0003800000 */
.L_x_316:
[----:B-1----:R-:W-:Y:S01]  /*ba20*/  PRMT R14, R8, 0x9910, RZ ;  /* 0x00009910080e7816 */ /* 0x002fe200000000ff */
[----:B0-----:R0:W-:Y:S03]  /*ba30*/  @!P1 SYNCS.ARRIVE.TRANS64 RZ, [R23+URZ], R15 ;  /* 0x0000000f17ff99a7 */ /* 0x0011e6000800003f */
[----:B------:R-:W-:-:S13]  /*ba40*/  ISETP.NE.AND P0, PT, R14, 0x2, PT ;  /* 0x000000020e00780c */ /* 0x000fda0003f05270 */
[----:B0-----:R-:W-:Y:S05]  /*ba50*/  @P0 BRA `(.L_x_299) ;  /* 0x0000000000040947 */ /* 0x001fea0003800000 */
[----:B------:R-:W-:Y:S01]  /*ba60*/  BPT.TRAP 0x1 ;  /* 0x000000040000795c */ /* 0x000fe20000300000 */
.L_x_299:
[----:B------:R-:W-:Y:S01]  /*ba70*/  IMAD R14, R7, 0x10000, R22 ;  /* 0x00010000070e7824 */ /* 0x000fe200078e0216 */
[----:B------:R-:W-:Y:S01]  /*ba80*/  R2UR UR34, R24 ;  /* 0x00000000182272ca */ /* 0x000fe200000e0000 */
[----:B------:R-:W-:Y:S01]  /*ba90*/  VIADD R4, R4, 0xffffffff ;  /* 0xffffffff04047836 */ /* 0x000fe20000000000 */
[----:B------:R-:W-:Y:S01]  /*baa0*/  R2UR UR33, R23 ;  /* 0x00000000172172ca */ /* 0x000fe200000e0000 */
[----:B------:R-:W-:Y:S01]  /*bab0*/  UIADD3 UR14, UP0, UR38, 0xf0, URZ ;  /* 0x000000f0260e7890 */ /* 0x000fe2000ff1e03f */
[----:B------:R-:W-:Y:S01]  /*bac0*/  R2UR UR24, R14 ;  /* 0x000000000e1872ca */ /* 0x000fe200000e0000 */
[----:B------:R-:W-:Y:S01]  /*bad0*/  IMAD R14, R7, 0x2000, R12 ;  /* 0x00002000070e7824 */ /* 0x000fe200078e020c */
[----:B------:R-:W-:Y:S01]  /*bae0*/  R2UR UR36, R6 ;  /* 0x00000000062472ca */ /* 0x000fe200000e0000 */
[----:B------:R-:W-:Y:S01]  /*baf0*/  UIADD3 UR40, UP1, UR38, 0x1f0, URZ ;  /* 0x000001f026287890 */ /* 0x000fe2000ff3e03f */
[----:B------:R-:W-:Y:S01]  /*bb00*/  R2UR UR35, R21 ;  /* 0x00000000152372ca */ /* 0x000fe200000e0000 */
[----:B------:R-:W-:Y:S01]  /*bb10*/  IMAD R14, R14, 0x4, R22 ;  /* 0x000000040e0e7824 */ /* 0x000fe200078e0216 */
[----:B------:R-:W-:Y:S01]  /*bb20*/  R2UR UR19, R20 ;  /* 0x00000000141372ca */ /* 0x000fe200000e0000 */
[----:B------:R-:W-:Y:S01]  /*bb30*/  UIADD3.X UR15, URZ, UR39, URZ, UP0, !UPT ;  /* 0x000000273f0f7290 */ /* 0x000fe200087fe43f */
[----:B------:R-:W-:Y:S01]  /*bb40*/  ISETP.GT.AND P1, PT, R4, 0x1, PT ;  /* 0x000000010400780c */ /* 0x000fe20003f24270 */
[----:B------:R-:W-:Y:S01]  /*bb50*/  UIADD3 UR26, UR34, 0x20, URZ ;  /* 0x00000020221a7890 */ /* 0x000fe2000fffe03f */
[----:B------:R-:W-:Y:S01]  /*bb60*/  R2UR UR8, R14 ;  /* 0x000000000e0872ca */ /* 0x000fe200000e0000 */
[----:B------:R-:W-:Y:S01]  /*bb70*/  UIADD3.X UR41, URZ, UR39, URZ, UP1, !UPT ;  /* 0x000000273f297290 */ /* 0x000fe20008ffe43f */
[----:B------:R-:W-:Y:S01]  /*bb80*/  VIADD R7, R7, 0x1 ;  /* 0x0000000107077836 */ /* 0x000fe20000000000 */
[----:B------:R-:W-:Y:S01]  /*bb90*/  UIADD3 UR32, UR24, 0x100, URZ ;  /* 0x0000010018207890 */ /* 0x000fe2000fffe03f */
[----:B------:R-:W-:Y:S01]  /*bba0*/  VIADD R24, R24, 0x40 ;  /* 0x0000004018187836 */ /* 0x000fe20000000000 */
[----:B------:R-:W-:Y:S01]  /*bbb0*/  UIADD3 UR24, UR24, 0x8100, URZ ;  /* 0x0000810018187890 */ /* 0x000fe2000fffe03f */
[----:B------:R-:W-:Y:S01]  /*bbc0*/  UMOV UR22, 0x0 ;  /* 0x0000000000167882 */ /* 0x000fe20000000000 */
[----:B------:R-:W-:Y:S01]  /*bbd0*/  UMOV UR23, 0x10000000 ;  /* 0x1000000000177882 */ /* 0x000fe20000000000 */
[----:B------:R-:W-:Y:S01]  /*bbe0*/  ISETP.NE.AND P0, PT, R7, 0x3, PT ;  /* 0x000000030700780c */ /* 0x000fe20003f05270 */
[----:B------:R-:W-:Y:S01]  /*bbf0*/  UMOV UR25, UR33 ;  /* 0x0000002100197c82 */ /* 0x000fe20008000000 */
[----:B------:R-:W-:Y:S01]  /*bc00*/  UMOV UR28, UR36 ;  /* 0x00000024001c7c82 */ /* 0x000fe20008000000 */
[----:B------:R-:W-:-:S02]  /*bc10*/  UMOV UR27, UR35 ;  /* 0x00000023001b7c82 */ /* 0x000fc40008000000 */
[----:B------:R-:W-:Y:S01]  /*bc20*/  UIADD3 UR16, UR8, 0x30100, URZ ;  /* 0x0003010008107890 */ /* 0x000fe2000fffe03f */
[----:B------:R0:W-:Y:S01]  /*bc30*/  UTMALDG.3D [UR32], [UR14], desc[UR22] ;  /* 0x000016200e0075b4 */ /* 0x0001e20008011000 */
[----:B------:R-:W-:Y:S01]  /*bc40*/  UIADD3 UR8, UR8, 0x34100, URZ ;  /* 0x0003410008087890 */ /* 0x000fe2000fffe03f */
[----:B------:R-:W-:Y:S01]  /*bc50*/  SEL R14, RZ, 0x1, P0 ;  /* 0x00000001ff0e7807 */ /* 0x000fe20000000000 */
[----:B------:R-:W-:Y:S01]  /*bc60*/  UMOV UR13, 0x30000 ;  /* 0x00030000000d7882 */ /* 0x000fe20000000000 */
[----:B------:R-:W-:Y:S01]  /*bc70*/  UMOV UR17, UR33 ;  /* 0x0000002100117c82 */ /* 0x000fe20008000000 */
[----:B------:R-:W-:Y:S01]  /*bc80*/  UMOV UR18, UR34 ;  /* 0x0000002200127c82 */ /* 0x000fe20008000000 */
[----:B------:R-:W-:Y:S01]  /*bc90*/  UMOV UR20, UR36 ;  /* 0x0000002400147c82 */ /* 0x000fe20008000000 */
[----:B------:R-:W-:Y:S01]  /*bca0*/  UMOV UR9, UR33 ;  /* 0x0000002100097c82 */ /* 0x000fe20008000000 */
[----:B------:R-:W-:Y:S01]  /*bcb0*/  UMOV UR11, UR19 ;  /* 0x00000013000b7c82 */ /* 0x000fe20008000000 */
[----:B------:R-:W-:Y:S01]  /*bcc0*/  UMOV UR12, UR36 ;  /* 0x00000024000c7c82 */ /* 0x000fe20008000000 */
[----:B------:R0:W-:Y:S01]  /*bcd0*/  UTMALDG.3D [UR24], [UR14], desc[UR22] ;  /* 0x000016180e0075b4 */ /* 0x0001e20008011000 */
[----:B------:R-:W-:Y:S01]  /*bce0*/  UMOV UR10, UR26 ;  /* 0x0000001a000a7c82 */ /* 0x000fe20008000000 */
[----:B------:R-:W-:-:S02]  /*bcf0*/  LOP3.LUT R5, R5, R14, RZ, 0x3c, !PT ;  /* 0x0000000e05057212 */ /* 0x000fc400078e3cff */
[----:B------:R-:W-:Y:S01]  /*bd00*/  SEL R7, R7, RZ, P0 ;  /* 0x000000ff07077207 */ /* 0x000fe20000000000 */
[----:B------:R0:W-:Y:S01]  /*bd10*/  UTMALDG.3D.MULTICAST [UR16], [UR40], UR13, desc[UR22] ;  /* 0x00001610280073b4 */ /* 0x0001e2000801180d */
[----:B------:R0:W-:Y:S02]  /*bd20*/  UTMALDG.3D.MULTICAST [UR8], [UR40], UR13, desc[UR22] ;  /* 0x00001608280073b4 */ /* 0x0001e4000801180d */
[----:B0-----:R-:W-:Y:S05]  /*bd30*/  @P1 BRA `(.L_x_300) ;  /* 0xfffffffc00141947 */ /* 0x001fea000383ffff */
.L_x_297:
[----:B------:R-:W-:Y:S05]  /*bd40*/  BSYNC B1 ;  /* 0x0000000000017941 */ /* 0x000fea0003800000 */
.L_x_296:
[----:B------:R-:W-:Y:S01]  /*bd50*/  LOP3.LUT P1, RZ, R9, 0xff, RZ, 0xc0, !PT ;  /* 0x000000ff09ff7812 */ /* 0x000fe2000782c0ff */
[C---:B------:R-:W-:Y:S01]  /*bd60*/  IMAD.IADD R6, R10.reuse, 0x1, R3 ;  /* 0x000000010a067824 */ /* 0x040fe200078e0203 */
[----:B------:R-:W-:Y:S01]  /*bd70*/  ULDC.64 UR8, c[0x0][0x650] ;  /* 0x0001940000087ab9 */ /* 0x000fe20000000a00 */
[----:B------:R-:W-:Y:S01]  /*bd80*/  ISETP.GE.U32.AND P2, PT, R10, 0x3, PT ;  /* 0x000000030a00780c */ /* 0x000fe20003f46070 */
[----:B------:R-:W-:Y:S01]  /*bd90*/  BSSY B1, `(.L_x_301) ;  /* 0x000006c000017945 */ /* 0x000fe20003800000 */
[----:B------:R-:W-:Y:S01]  /*bda0*/  IMAD.MOV.U32 R21, RZ, RZ, -0x1 ;  /* 0xffffffffff157424 */ /* 0x000fe200078e00ff */
[----:B------:R-:W-:Y:S01]  /*bdb0*/  ISETP.GT.U32.AND P0, PT, R6, 0x2, PT ;  /* 0x000000020600780c */ /* 0x000fe20003f04070 */
[----:B------:R-:W-:Y:S01]  /*bdc0*/  IMAD.MOV.U32 R20, RZ, RZ, -0x1 ;  /* 0xffffffffff147424 */ /* 0x000fe200078e00ff */
[----:B------:R-:W-:Y:S02]  /*bdd0*/  PRMT R9, RZ, 0x7610, R9 ;  /* 0x00007610ff097816 */ /* 0x000fe40000000009 */
[----:B------:R-:W-:-:S03]  /*bde0*/  ISETP.LT.U32.AND P0, PT, R10, 0x3, P0 ;  /* 0x000000030a00780c */ /* 0x000fc60000701070 */
[----:B------:R-:W0:Y:S01]  /*bdf0*/  @P1 S2R R5, SR_CgaCtaId ;  /* 0x0000000000051919 */ /* 0x000e220000008800 */
[----:B------:R-:W-:-:S04]  /*be00*/  @P1 MOV R4, 0x400 ;  /* 0x0000040000041802 */ /* 0x000fc80000000f00 */
[----:B0-----:R-:W-:Y:S01]  /*be10*/  @P1 LEA R3, R5, R4, 0x18 ;  /* 0x0000000405031211 */ /* 0x001fe200078ec0ff */
[----:B------:R-:W-:-:S03]  /*be20*/  IMAD.WIDE.U32 R4, R6, -0x55555555, RZ ;  /* 0xaaaaaaab06047825 */ /* 0x000fc600078e00ff */
[----:B------:R0:W-:Y:S01]  /*be30*/  @P1 SYNCS.ARRIVE.TRANS64.A1T0 RZ, [R3+URZ+0x48], RZ ;  /* 0x000048ff03ff19a7 */ /* 0x0001e2000810003f */
[----:B------:R-:W-:Y:S02]  /*be40*/  IADD3 R16, P1, R16, UR30, RZ ;  /* 0x0000001e10107c10 */ /* 0x000fe4000ff3e0ff */
[----:B------:R-:W-:Y:S02]  /*be50*/  SHF.R.U32.HI R5, RZ, 0x1, R5 ;  /* 0x00000001ff057819 */ /* 0x000fe40000011605 */
[----:B------:R-:W-:Y:S02]  /*be60*/  IADD3.X R17, R17, UR7, RZ, P1, !PT ;  /* 0x0000000711117c10 */ /* 0x000fe40008ffe4ff */
[----:B------:R-:W-:Y:S02]  /*be70*/  PRMT R4, RZ, 0x7610, R4 ;  /* 0x00007610ff047816 */ /* 0x000fe40000000004 */
[----:B0-----:R-:W-:Y:S02]  /*be80*/  SEL R3, RZ, 0x1, !P0 ;  /* 0x00000001ff037807 */ /* 0x001fe40004000000 */
[----:B------:R-:W-:-:S02]  /*be90*/  ISETP.GE.U32.AND P0, PT, R16, UR8, PT ;  /* 0x0000000810007c0c */ /* 0x000fc4000bf06070 */
[----:B------:R-:W-:Y:S01]  /*bea0*/  LOP3.LUT R0, R0, R3, RZ, 0x3c, !PT ;  /* 0x0000000300007212 */ /* 0x000fe200078e3cff */
[----:B------:R-:W-:Y:S01]  /*beb0*/  IMAD R3, R5, -0x3, R6 ;  /* 0xfffffffd05037824 */ /* 0x000fe200078e0206 */
[----:B------:R-:W-:Y:S01]  /*bec0*/  ISETP.GE.U32.AND.EX P0, PT, R17, UR9, PT, P0 ;  /* 0x0000000911007c0c */ /* 0x000fe2000bf06100 */
[----:B------:R-:W-:Y:S01]  /*bed0*/  IMAD.MOV.U32 R6, RZ, RZ, -0x1 ;  /* 0xffffffffff067424 */ /* 0x000fe200078e00ff */
[----:B------:R-:W-:-:S11]  /*bee0*/  @P2 LOP3.LUT R0, R0, 0x1, R5, 0x78, !PT ;  /* 0x0000000100002812 */ /* 0x000fd600078e7805 */
[----:B------:R-:W-:Y:S05]  /*bef0*/  @P0 BRA `(.L_x_302) ;  /* 0x0000000400540947 */ /* 0x000fea0003800000 */
[----:B------:R-:W0:Y:S01]  /*bf00*/  S2R R15, SR_CTAID.X ;  /* 0x00000000000f7919 */ /* 0x000e220000002500 */
[----:B------:R-:W-:Y:S01]  /*bf10*/  ULDC.64 UR8, c[0x0][0x628] ;  /* 0x00018a0000087ab9 */ /* 0x000fe20000000a00 */
[----:B------:R-:W-:Y:S01]  /*bf20*/  ULDC UR11, c[0x0][0x630] ;  /* 0x00018c00000b7ab9 */ /* 0x000fe20000000800 */
[----:B------:R-:W-:Y:S01]  /*bf30*/  ISETP.NE.U32.AND P0, PT, RZ, UR8, PT ;  /* 0x00000008ff007c0c */ /* 0x000fe2000bf05070 */
[----:B------:R-:W1:Y:S01]  /*bf40*/  S2R R20, SR_CTAID.Y ;  /* 0x0000000000147919 */ /* 0x000e620000002600 */
[----:B------:R-:W-:Y:S01]  /*bf50*/  ULDC UR12, c[0x0][0x150] ;  /* 0x00005400000c7ab9 */ /* 0x000fe20000000800 */
[----:B------:R-:W-:Y:S01]  /*bf60*/  IMAD.MOV.U32 R4, RZ, RZ, R16 ;  /* 0x000000ffff047224 */ /* 0x000fe200078e0010 */
[----:B------:R-:W-:Y:S01]  /*bf70*/  ISETP.NE.AND.EX P0, PT, RZ, UR9, PT, P0 ;  /* 0x00000009ff007c0c */ /* 0x000fe2000bf05300 */
[----:B------:R-:W-:Y:S01]  /*bf80*/  IMAD.MOV.U32 R5, RZ, RZ, R17 ;  /* 0x000000ffff057224 */ /* 0x000fe200078e0011 */
[----:B0-----:R-:W-:-:S11]  /*bf90*/  I2FP.F32.U32 R22, R15 ;  /* 0x0000000f00167245 */ /* 0x001fd60000201000 */
[----:B------:R-:W-:Y:S05]  /*bfa0*/  @!P0 BRA `(.L_x_303) ;  /* 0x0000000000288947 */ /* 0x000fea0003800000 */
[----:B------:R-:W-:Y:S02]  /*bfb0*/  ULDC UR10, c[0x0][0x634] ;  /* 0x00018d00000a7ab9 */ /* 0x000fe40000000800 */
[----:B------:R-:W-:-:S05]  /*bfc0*/  IADD3 R5, P0, R16, UR10, RZ ;  /* 0x0000000a10057c10 */ /* 0x000fca000ff1e0ff */
[----:B------:R-:W-:-:S04]  /*bfd0*/  IMAD.X R21, RZ, RZ, R17, P0 ;  /* 0x000000ffff157224 */ /* 0x000fc800000e0611 */
[----:B------:R-:W-:-:S04]  /*bfe0*/  IMAD.WIDE.U32 R6, R21, UR8, RZ ;  /* 0x0000000815067c25 */ /* 0x000fc8000f8e00ff */
[----:B------:R-:W-:-:S04]  /*bff0*/  IMAD.WIDE.U32 R6, P0, R5, UR9, R6 ;  /* 0x0000000905067c25 */ /* 0x000fc8000f800006 */
[----:B------:R-:W-:-:S04]  /*c000*/  IMAD.WIDE.U32 R4, R5, UR8, RZ ;  /* 0x0000000805047c25 */ /* 0x000fc8000f8e00ff */
[----:B------:R-:W-:Y:S01]  /*c010*/  IMAD.MOV.U32 R4, RZ, RZ, R7 ;  /* 0x000000ffff047224 */ /* 0x000fe200078e0007 */
[----:B------:R-:W-:Y:S01]  /*c020*/  IADD3 RZ, P1, R5, R6, RZ ;  /* 0x0000000605ff7210 */ /* 0x000fe20007f3e0ff */
[----:B------:R-:W-:-:S04]  /*c030*/  IMAD.X R5, RZ, RZ, RZ, P0 ;  /* 0x000000ffff057224 */ /* 0x000fc800000e06ff */
[----:B------:R-:W-:-:S08]  /*c040*/  IMAD.WIDE.U32.X R4, R21, UR9, R4, P1 ;  /* 0x0000000915047c25 */ /* 0x000fd000088e0404 */
.L_x_303:
[--C-:B------:R-:W-:Y:S01]  /*c050*/  SHF.R.U64 R14, R4, UR11, R5.reuse ;  /* 0x0000000b040e7c19 */ /* 0x100fe20008001205 */
[----:B------:R-:W-:Y:S01]  /*c060*/  FMUL R22, R22, UR12 ;  /* 0x0000000c16167c20 */ /* 0x000fe20008400000 */
[----:B------:R-:W-:Y:S01]  /*c070*/  SHF.R.U32.HI R4, RZ, UR11, R5 ;  /* 0x0000000bff047c19 */ /* 0x000fe20008011605 */
[----:B------:R-:W0:Y:S01]  /*c080*/  LDC R6, c[0x0][0x144] ;  /* 0x00005100ff067b82 */ /* 0x000e220000000800 */
[----:B------:R-:W-:Y:S01]  /*c090*/  IADD3 R5, P0, RZ, -R14, RZ ;  /* 0x8000000eff057210 */ /* 0x000fe20007f1e0ff */
[----:B------:R-:W-:Y:S01]  /*c0a0*/  ULDC UR10, c[0x0][0x154] ;  /* 0x00005500000a7ab9 */ /* 0x000fe20000000800 */
[----:B-1----:R-:W-:Y:S01]  /*c0b0*/  I2FP.F32.U32 R7, R20 ;  /* 0x0000001400077245 */ /* 0x002fe20000201000 */
[----:B------:R-:W1:Y:S01]  /*c0c0*/  F2I.U32.TRUNC.NTZ R22, R22 ;  /* 0x0000001600167305 */ /* 0x000e62000020f000 */
[----:B------:R-:W-:Y:S01]  /*c0d0*/  ULDC.64 UR8, c[0x0][0x620] ;  /* 0x0001880000087ab9 */ /* 0x000fe20000000a00 */
[----:B------:R-:W-:Y:S01]  /*c0e0*/  IMAD.X R4, RZ, RZ, ~R4, P0 ;  /* 0x000000ffff047224 */ /* 0x000fe200000e0e04 */
[----:B------:R-:W-:Y:S01]  /*c0f0*/  ISETP.NE.AND P2, PT, R2, 0x1, PT ;  /* 0x000000010200780c */ /* 0x000fe20003f45270 */
[----:B------:R-:W-:Y:S01]  /*c100*/  FMUL R23, R7, UR10 ;  /* 0x0000000a07177c20 */ /* 0x000fe20008400000 */
[----:B------:R-:W2:Y:S01]  /*c110*/  LDC R25, c[0x0][0x148] ;  /* 0x00005200ff197b82 */ /* 0x000ea20000000800 */
[----:B------:R-:W-:Y:S01]  /*c120*/  IMAD R4, R4, UR8, RZ ;  /* 0x0000000804047c24 */ /* 0x000fe2000f8e02ff */
[----:B------:R-:W-:-:S02]  /*c130*/  ULDC.64 UR10, c[0x0][0x640] ;  /* 0x00019000000a7ab9 */ /* 0x000fc40000000a00 */
[----:B------:R-:W-:Y:S01]  /*c140*/  ISETP.NE.U32.AND P0, PT, RZ, UR10, PT ;  /* 0x0000000aff007c0c */ /* 0x000fe2000bf05070 */
[----:B------:R-:W3:Y:S01]  /*c150*/  F2I.U32.TRUNC.NTZ R23, R23 ;  /* 0x0000001700177305 */ /* 0x000ee2000020f000 */
[C---:B------:R-:W-:Y:S02]  /*c160*/  IMAD R7, R5.reuse, UR9, R4 ;  /* 0x0000000905077c24 */ /* 0x040fe4000f8e0204 */
[----:B------:R-:W-:Y:S01]  /*c170*/  IMAD.WIDE.U32 R4, R5, UR8, R16 ;  /* 0x0000000805047c25 */ /* 0x000fe2000f8e0010 */
[----:B------:R-:W-:Y:S01]  /*c180*/  ULDC UR8, c[0x0][0x618] ;  /* 0x0001860000087ab9 */ /* 0x000fe20000000800 */
[----:B------:R-:W-:Y:S02]  /*c190*/  ISETP.NE.AND.EX P0, PT, RZ, UR11, PT, P0 ;  /* 0x0000000bff007c0c */ /* 0x000fe4000bf05300 */
[----:B------:R-:W-:Y:S02]  /*c1a0*/  IMAD.IADD R5, R5, 0x1, R7 ;  /* 0x0000000105057824 */ /* 0x000fe400078e0207 */
[----:B-1----:R-:W-:-:S03]  /*c1b0*/  IMAD.MOV R22, RZ, RZ, -R22 ;  /* 0x000000ffff167224 */ /* 0x002fc600078e0a16 */
[----:B------:R-:W-:Y:S01]  /*c1c0*/  SHF.R.U64 R21, R4, UR8, R5 ;  /* 0x0000000804157c19 */ /* 0x000fe20008001205 */
[----:B0-----:R-:W-:Y:S01]  /*c1d0*/  IMAD R15, R6, R22, R15 ;  /* 0x00000016060f7224 */ /* 0x001fe200078e020f */
[----:B------:R-:W-:Y:S01]  /*c1e0*/  SHF.R.U32.HI R4, RZ, UR8, R5 ;  /* 0x00000008ff047c19 */ /* 0x000fe20008011605 */
[----:B------:R-:W-:Y:S01]  /*c1f0*/  ULDC UR8, c[0x0][0x608] ;  /* 0x0001820000087ab9 */ /* 0x000fe20000000800 */
[----:B---3--:R-:W-:Y:S02]  /*c200*/  IMAD.MOV R6, RZ, RZ, -R23 ;  /* 0x000000ffff067224 */ /* 0x008fe400078e0a17 */
[--C-:B------:R-:W-:Y:S02]  /*c210*/  SHF.R.U64 R22, R21, UR8, R4.reuse ;  /* 0x0000000815167c19 */ /* 0x100fe40008001204 */
[----:B------:R-:W-:Y:S01]  /*c220*/  SHF.R.U32.HI R5, RZ, UR8, R4 ;  /* 0x00000008ff057c19 */ /* 0x000fe20008011604 */
[----:B------:R-:W-:Y:S01]  /*c230*/  ULDC UR8, c[0x0][0x658] ;  /* 0x0001960000087ab9 */ /* 0x000fe20000000800 */
[----:B--2---:R-:W-:-:S02]  /*c240*/  @P2 IMAD R15, R25, R6, R20 ;  /* 0x00000006190f2224 */ /* 0x004fc400078e0214 */
[--C-:B------:R-:W-:Y:S02]  /*c250*/  SHF.R.U64 R20, R22, UR8, R5.reuse ;  /* 0x0000000816147c19 */ /* 0x100fe40008001205 */
[----:B------:R-:W-:-:S03]  /*c260*/  SHF.R.U32.HI R23, RZ, UR8, R5 ;  /* 0x00000008ff177c19 */ /* 0x000fc60008011605 */
[----:B------:R-:W-:Y:S02]  /*c270*/  IMAD.MOV.U32 R6, RZ, RZ, R20 ;  /* 0x000000ffff067224 */ /* 0x000fe400078e0014 */
[----:B------:R-:W-:Y:S01]  /*c280*/  IMAD.MOV.U32 R5, RZ, RZ, R23 ;  /* 0x000000ffff057224 */ /* 0x000fe200078e0017 */
[----:B------:R-:W-:Y:S06]  /*c290*/  @!P0 BRA `(.L_x_304) ;  /* 0x00000000002c8947 */ /* 0x000fec0003800000 */
        /* <DEDUP_REMOVED lines=9> */
[----:B------:R-:W-:-:S04]  /*c330*/  IMAD.WIDE.U32.X R4, R23, UR11, R4, P1 ;  /* 0x0000000b17047c25 */ /* 0x000fc800088e0404 */
[----:B------:R-:W-:-:S07]  /*c340*/  IMAD.MOV.U32 R6, RZ, RZ, R4 ;  /* 0x000000ffff067224 */ /* 0x000fce00078e0004 */
.L_x_304:
[----:B------:R-:W-:Y:S01]  /*c350*/  ULDC UR8, c[0x0][0x648] ;  /* 0x0001920000087ab9 */ /* 0x000fe20000000800 */
[----:B------:R-:W-:Y:S01]  /*c360*/  LOP3.LUT R4, R22, UR6, RZ, 0xc0, !PT ;  /* 0x0000000616047c12 */ /* 0x000fe2000f8ec0ff */
[----:B------:R-:W-:Y:S01]  /*c370*/  ULDC UR9, c[0x0][0x610] ;  /* 0x0001840000097ab9 */ /* 0x000fe20000000800 */
[----:B------:R-:W-:Y:S01]  /*c380*/  SHF.R.U64 R5, R6, UR8, R5 ;  /* 0x0000000806057c19 */ /* 0x000fe20008001205 */
[----:B------:R-:W-:Y:S01]  /*c390*/  ULDC UR8, c[0x0][0x638] ;  /* 0x00018e0000087ab9 */ /* 0x000fe20000000800 */
[----:B------:R-:W-:-:S03]  /*c3a0*/  LOP3.LUT R21, R21, UR4, RZ, 0xc0, !PT ;  /* 0x0000000415157c12 */ /* 0x000fc6000f8ec0ff */
[----:B------:R-:W-:Y:S02]  /*c3b0*/  IMAD.MOV R7, RZ, RZ, -R5 ;  /* 0x000000ffff077224 */ /* 0x000fe400078e0a05 */
[----:B------:R-:W-:Y:S02]  /*c3c0*/  IMAD R4, R5, UR5, R4 ;  /* 0x0000000505047c24 */ /* 0x000fe4000f8e0204 */
[----:B------:R-:W-:Y:S01]  /*c3d0*/  IMAD R20, R7, UR8, R20 ;  /* 0x0000000807147c24 */ /* 0x000fe2000f8e0214 */
[----:B------:R-:W-:Y:S01]  /*c3e0*/  ULDC UR8, c[0x0][0x600] ;  /* 0x0001800000087ab9 */ /* 0x000fe20000000800 */
[----:B------:R-:W-:Y:S02]  /*c3f0*/  IMAD R15, R4, UR9, R15 ;  /* 0x00000009040f7c24 */ /* 0x000fe4000f8e020f */
[----:B------:R-:W-:Y:S02]  /*c400*/  IMAD R6, R20, UR8, R21 ;  /* 0x0000000814067c24 */ /* 0x000fe4000f8e0215 */
[----:B------:R-:W-:-:S03]  /*c410*/  IMAD.MOV.U32 R4, RZ, RZ, 0x1 ;  /* 0x00000001ff047424 */ /* 0x000fc600078e00ff */
[----:B------:R-:W-:Y:S02]  /*c420*/  SEL R20, R6, R15, !P2 ;  /* 0x0000000f06147207 */ /* 0x000fe40005000000 */
[----:B------:R-:W-:Y:S01]  /*c430*/  SEL R21, R15, R6, !P2 ;  /* 0x000000060f157207 */ /* 0x000fe20005000000 */
[----:B------:R-:W-:-:S07]  /*c440*/  IMAD.MOV.U32 R6, RZ, RZ, R14 ;  /* 0x000000ffff067224 */ /* 0x000fce00078e000e */
.L_x_302:
[----:B------:R-:W-:Y:S05]  /*c450*/  BSYNC B1 ;  /* 0x0000000000017941 */ /* 0x000fea0003800000 */
.L_x_301:
[----:B------:R-:W-:-:S13]  /*c460*/  LOP3.LUT P0, RZ, R4, 0xff, RZ, 0xc0, !PT ;  /* 0x000000ff04ff7812 */ /* 0x000fda000780c0ff */
[----:B------:R-:W-:Y:S05]  /*c470*/  @P0 BRA `(.L_x_305) ;  /* 0xfffffff400100947 */ /* 0x000fea000383ffff */
[----:B------:R-:W-:Y:S05]  /*c480*/  BSYNC B0 ;  /* 0x0000000000007941 */ /* 0x000fea0003800000 */
.L_x_294:
[----:B------:R-:W-:-:S03]  /*c490*/  UMOV UR8, 0xffffffff ;  /* 0xffffffff00087882 */ /* 0x000fc60000000000 */
[----:B------:R-:W-:Y:S05]  /*c4a0*/  BRA.DIV UR8, `(.L_x_306) ;  /* 0x0000000208f07947 */ /* 0x000fea000b800000 */
[----:B------:R-:W-:-:S13]  /*c4b0*/  ELECT P6, URZ, PT ;  /* 0x00000000003f782f */ /* 0x000fda00038c0000 */
.L_x_319:
[----:B------:R-:W-:Y:S04]  /*c4c0*/  BSSY B0, `(.L_x_307) ;  /* 0x0000022000007945 */ /* 0x000fe80003800000 */
[----:B------:R-:W-:Y:S05]  /*c4d0*/  @!P6 BRA `(.L_x_308) ;  /* 0x000000000080e947 */ /* 0x000fea0003800000 */
[----:B------:R-:W-:-:S04]  /*c4e0*/  LOP3.LUT R19, R19, 0x2, RZ, 0xfc, !PT ;  /* 0x0000000213137812 */ /* 0x000fc800078efcff */
[----:B------:R-:W-:-:S13]  /*c4f0*/  ISETP.NE.AND P0, PT, R19, 0x3, PT ;  /* 0x000000031300780c */ /* 0x000fda0003f05270 */
[----:B------:R-:W-:Y:S05]  /*c500*/  @!P0 BRA `(.L_x_309) ;  /* 0x0000000000048947 */ /* 0x000fea0003800000 */
[----:B------:R-:W-:Y:S01]  /*c510*/  BPT.TRAP 0x1 ;  /* 0x000000040000795c */ /* 0x000fe20000300000 */
.L_x_309:
[----:B------:R-:W0:Y:S01]  /*c520*/  S2R R5, SR_CgaCtaId ;  /* 0x0000000000057919 */ /* 0x000e220000008800 */
[----:B------:R-:W-:Y:S02]  /*c530*/  MOV R2, 0x400 ;  /* 0x0000040000027802 */ /* 0x000fe40000000f00 */
[----:B------:R-:W-:Y:S02]  /*c540*/  SHF.L.U32 R4, R0, 0x1f, RZ ;  /* 0x0000001f00047819 */ /* 0x000fe400000006ff */
[----:B0-----:R-:W-:-:S05]  /*c550*/  LEA R2, R5, R2, 0x18 ;  /* 0x0000000205027211 */ /* 0x001fca00078ec0ff */
[----:B------:R-:W-:-:S04]  /*c560*/  VIADD R2, R2, 0x18 ;  /* 0x0000001802027836 */ /* 0x000fc80000000000 */
[C---:B------:R-:W-:Y:S02]  /*c570*/  IMAD R7, R3.reuse, 0x8, R2 ;  /* 0x0000000803077824 */ /* 0x040fe400078e0202 */
[----:B------:R-:W-:Y:S02]  /*c580*/  VIADD R3, R3, 0x1 ;  /* 0x0000000103037836 */ /* 0x000fe40000000000 */
[----:B------:R-:W0:Y:S03]  /*c590*/  SYNCS.PHASECHK.TRANS64.TRYWAIT P0, [R7+URZ], R4 ;  /* 0x00000004070075a7 */ /* 0x000e26000800017f */
[----:B------:R-:W-:-:S04]  /*c5a0*/  ISETP.NE.AND P1, PT, R3, 0x3, PT ;  /* 0x000000030300780c */ /* 0x000fc80003f25270 */
[----:B------:R-:W-:Y:S02]  /*c5b0*/  SEL R5, RZ, 0x1, P1 ;  /* 0x00000001ff057807 */ /* 0x000fe40000800000 */
[----:B------:R-:W-:Y:S02]  /*c5c0*/  SEL R3, R3, RZ, P1 ;  /* 0x000000ff03037207 */ /* 0x000fe40000800000 */
[----:B------:R-:W-:-:S03]  /*c5d0*/  LOP3.LUT R9, R0, R5, RZ, 0x3c, !PT ;  /* 0x0000000500097212 */ /* 0x000fc600078e3cff */
[----:B------:R-:W-:Y:S01]  /*c5e0*/  IMAD R6, R3, 0x8, R2 ;  /* 0x0000000803067824 */ /* 0x000fe200078e0202 */
[----:B------:R-:W-:Y:S01]  /*c5f0*/  SHF.L.U32 R5, R9, 0x1f, RZ ;  /* 0x0000001f09057819 */ /* 0x000fe200000006ff */
[----:B0-----:R-:W-:Y:S06]  /*c600*/  @!P0 BRA `(.L_x_310) ;  /* 0x0000000000b88947 */ /* 0x001fec0003800000 */
.L_x_320:
[----:B------:R-:W1:Y:S01]  /*c610*/  SYNCS.PHASECHK.TRANS64.TRYWAIT P0, [R6+URZ], R5 ;  /* 0x00000005060075a7 */ /* 0x000e62000800017f */
[----:B------:R-:W-:-:S05]  /*c620*/  VIADD R0, R3, 0x1 ;  /* 0x0000000103007836 */ /* 0x000fca0000000000 */
[----:B------:R-:W-:-:S04]  /*c630*/  ISETP.NE.AND P1, PT, R0, 0x3, PT ;  /* 0x000000030000780c */ /* 0x000fc80003f25270 */
[----:B0-----:R-:W-:Y:S02]  /*c640*/  SEL R4, RZ, 0x1, P1 ;  /* 0x00000001ff047807 */ /* 0x001fe40000800000 */
[----:B------:R-:W-:Y:S02]  /*c650*/  SEL R3, R0, RZ, P1 ;  /* 0x000000ff00037207 */ /* 0x000fe40000800000 */
[----:B------:R-:W-:Y:S01]  /*c660*/  LOP3.LUT R0, R9, R4, RZ, 0x3c, !PT ;  /* 0x0000000409007212 */ /* 0x000fe200078e3cff */
[----:B-1----:R-:W-:Y:S06]  /*c670*/  @!P0 BRA `(.L_x_311) ;  /* 0x0000000000b08947 */ /* 0x002fec0003800000 */
.L_x_321:
[----:B------:R-:W-:Y:S01]  /*c680*/  IMAD R3, R3, 0x8, R2 ;  /* 0x0000000803037824 */ /* 0x000fe200078e0202 */
[----:B------:R-:W-:-:S07]  /*c690*/  SHF.L.U32 R0, R0, 0x1f, RZ ;  /* 0x0000001f00007819 */ /* 0x000fce00000006ff */
.L_x_312:
[----:B-1----:R1:W2:Y:S02]  /*c6a0*/  SYNCS.PHASECHK.TRANS64.TRYWAIT P0, [R3+URZ], R0 ;  /* 0x00000000030075a7 */ /* 0x0022a4000800017f */
[----:B--2---:R-:W-:Y:S05]  /*c6b0*/  @!P0 NANOSLEEP.SYNCS 0x989680 ;  /* 0x009896800000895d */ /* 0x004fea0003900000 */
[----:B------:R-:W2:Y:S02]  /*c6c0*/  @!P0 SYNCS.PHASECHK.TRANS64 P0, [R3+URZ], R0 ;  /* 0x00000000030085a7 */ /* 0x000ea4000800007f */
[----:B--2---:R-:W-:Y:S05]  /*c6d0*/  @!P0 BRA `(.L_x_312) ;  /* 0xfffffffc00f08947 */ /* 0x004fea000383ffff */
.L_x_308:
[----:B------:R-:W-:Y:S05]  /*c6e0*/  BSYNC B0 ;  /* 0x0000000000007941 */ /* 0x000fea0003800000 */
.L_x_307:
[----:B------:R-:W-:Y:S05]  /*c6f0*/  EXIT ;  /* 0x000000000000794d */ /* 0x000fea0003800000 */
.L_x_21:
[----:B----4-:R4:W0:Y:S02]  /*c700*/  SYNCS.PHASECHK.TRANS64.TRYWAIT P1, [R3+URZ], R0 ;  /* 0x00000000030075a7 */ /* 0x010824000802017f */
[----:B0-----:R-:W-:Y:S05]  /*c710*/  @!P1 NANOSLEEP.SYNCS 0x989680 ;  /* 0x009896800000995d */ /* 0x001fea0003900000 */
[----:B------:R-:W0:Y:S02]  /*c720*/  @!P1 SYNCS.PHASECHK.TRANS64 P1, [R3+URZ], R0 ;  /* 0x00000000030095a7 */ /* 0x000e24000802007f */
[----:B0-----:R-:W-:Y:S05]  /*c730*/  @!P1 BRA `(.L_x_21) ;  /* 0xfffffffc00f09947 */ /* 0x001fea000383ffff */
[----:B------:R-:W-:Y:S05]  /*c740*/  BRA `(.L_x_20) ;  /* 0xffffff4c006c7947 */ /* 0x000fea000383ffff */
.L_x_26:
[----:B-1----:R1:W3:Y:S02]  /*c750*/  SYNCS.PHASECHK.TRANS64.TRYWAIT P1, [R5+URZ], R4 ;  /* 0x00000004050075a7 */ /* 0x0022e4000802017f */
[----:B---3--:R-:W-:Y:S05]  /*c760*/  @!P1 NANOSLEEP.SYNCS 0x989680 ;  /* 0x009896800000995d */ /* 0x008fea0003900000 */
[----:B------:R-:W3:Y:S02]  /*c770*/  @!P1 SYNCS.PHASECHK.TRANS64 P1, [R5+URZ], R4 ;  /* 0x00000004050095a7 */ /* 0x000ee4000802007f */
[----:B---3--:R-:W-:Y:S05]  /*c780*/  @!P1 BRA `(.L_x_26) ;  /* 0xfffffffc00f09947 */ /* 0x008fea000383ffff */
[----:B------:R-:W-:Y:S05]  /*c790*/  BRA `(.L_x_25) ;  /* 0xffffff5400707947 */ /* 0x000fea000383ffff */
.L_x_295:
[----:B------:R-:W-:Y:S01]  /*c7a0*/  BSSY B1, `(.L_x_313) ;  /* 0x0000006000017945 */ /* 0x000fe20003800000 */
[----:B------:R-:W-:-:S07]  /*c7b0*/  IMAD.MOV.U32 R15, RZ, RZ, -0x1 ;  /* 0xffffffffff0f7424 */ /* 0x000fce00078e00ff */
[----:B------:R-:W-:Y:S05]  /*c7c0*/  WARPSYNC.COLLECTIVE R15, `(.L_x_314) ;  /* 0x000000000f0c7348 */ /* 0x000fea0003c00000 */
[----:B------:R-:W-:Y:S02]  /*c7d0*/  ELECT P6, UR62, PT ;  /* 0x00000000003e782f */ /* 0x000fe400038c0000 */
[----:B------:R-:W-:Y:S01]  /*c7e0*/  MOV R14, UR62 ;  /* 0x0000003e000e7c02 */ /* 0x000fe20008000f00 */
[----:B------:R-:W-:Y:S10]  /*c7f0*/  ENDCOLLECTIVE ;  /* 0x000000000000791b */ /* 0x000ff40003800000 */
.L_x_314:
[----:B------:R-:W-:Y:S05]  /*c800*/  BSYNC B1 ;  /* 0x0000000000017941 */ /* 0x000fea0003800000 */
.L_x_313:
[----:B------:R-:W-:Y:S05]  /*c810*/  BRA `(.L_x_315) ;  /* 0xfffffff000347947 */ /* 0x000fea000383ffff */
.L_x_298:
[----:B-1----:R1:W2:Y:S02]  /*c820*/  SYNCS.PHASECHK.TRANS64.TRYWAIT P0, [R23+URZ+0x18], R14 ;  /* 0x0000180e170075a7 */ /* 0x0022a4000800017f */
[----:B--2---:R-:W-:Y:S05]  /*c830*/  @!P0 NANOSLEEP.SYNCS 0x989680 ;  /* 0x009896800000895d */ /* 0x004fea0003900000 */
[----:B------:R-:W2:Y:S02]  /*c840*/  @!P0 SYNCS.PHASECHK.TRANS64 P0, [R23+URZ+0x18], R14 ;  /* 0x0000180e170085a7 */ /* 0x000ea4000800007f */
[----:B--2---:R-:W-:Y:S05]  /*c850*/  @!P0 BRA `(.L_x_298) ;  /* 0xfffffffc00f08947 */ /* 0x004fea000383ffff */
[----:B------:R-:W-:Y:S05]  /*c860*/  BRA `(.L_x_316) ;  /* 0xfffffff0006c7947 */ /* 0x000fea000383ffff */
.L_x_306:
[----:B------:R-:W-:Y:S01]  /*c870*/  BSSY B0, `(.L_x_317) ;  /* 0x0000006000007945 */ /* 0x000fe20003800000 */
[----:B------:R-:W-:-:S07]  /*c880*/  IMAD.MOV.U32 R15, RZ, RZ, -0x1 ;  /* 0xffffffffff0f7424 */ /* 0x000fce00078e00ff */
[----:B------:R-:W-:Y:S05]  /*c890*/  WARPSYNC.COLLECTIVE R15, `(.L_x_318) ;  /* 0x000000000f0c7348 */ /* 0x000fea0003c00000 */
[----:B------:R-:W-:Y:S02]  /*c8a0*/  ELECT P6, UR62, PT ;  /* 0x00000000003e782f */ /* 0x000fe400038c0000 */
[----:B------:R-:W-:Y:S01]  /*c8b0*/  MOV R14, UR62 ;  /* 0x0000003e000e7c02 */ /* 0x000fe20008000f00 */
[----:B------:R-:W-:Y:S10]  /*c8c0*/  ENDCOLLECTIVE ;  /* 0x000000000000791b */ /* 0x000ff40003800000 */
.L_x_318:
[----:B------:R-:W-:Y:S05]  /*c8d0*/  BSYNC B0 ;  /* 0x0000000000007941 */ /* 0x000fea0003800000 */
.L_x_317:
[----:B------:R-:W-:Y:S05]  /*c8e0*/  BRA `(.L_x_319) ;  /* 0xfffffff800f47947 */ /* 0x000fea000383ffff */
.L_x_310:
[----:B0-----:R0:W1:Y:S02]  /*c8f0*/  SYNCS.PHASECHK.TRANS64.TRYWAIT P0, [R7+URZ], R4 ;  /* 0x00000004070075a7 */ /* 0x001064000800017f */
[----:B-1----:R-:W-:Y:S05]  /*c900*/  @!P0 NANOSLEEP.SYNCS 0x989680 ;  /* 0x009896800000895d */ /* 0x002fea0003900000 */
[----:B------:R-:W1:Y:S02]  /*c910*/  @!P0 SYNCS.PHASECHK.TRANS64 P0, [R7+URZ], R4 ;  /* 0x00000004070085a7 */ /* 0x000e64000800007f */
[----:B-1----:R-:W-:Y:S05]  /*c920*/  @!P0 BRA `(.L_x_310) ;  /* 0xfffffffc00f08947 */ /* 0x002fea000383ffff */
[----:B------:R-:W-:Y:S05]  /*c930*/  BRA `(.L_x_320) ;  /* 0xfffffffc00347947 */ /* 0x000fea000383ffff */
.L_x_311:
[----:B0-----:R0:W1:Y:S02]  /*c940*/  SYNCS.PHASECHK.TRANS64.TRYWAIT P0, [R6+URZ], R5 ;  /* 0x00000005060075a7 */ /* 0x001064000800017f */
[----:B-1----:R-:W-:Y:S05]  /*c950*/  @!P0 NANOSLEEP.SYNCS 0x989680 ;  /* 0x009896800000895d */ /* 0x002fea0003900000 */
[----:B------:R-:W1:Y:S02]  /*c960*/  @!P0 SYNCS.PHASECHK.TRANS64 P0, [R6+URZ], R5 ;  /* 0x00000005060085a7 */ /* 0x000e64000800007f */
[----:B-1----:R-:W-:Y:S05]  /*c970*/  @!P0 BRA `(.L_x_311) ;  /* 0xfffffffc00f08947 */ /* 0x002fea000383ffff */
[----:B------:R-:W-:Y:S05]  /*c980*/  BRA `(.L_x_321) ;  /* 0xfffffffc003c7947 */ /* 0x000fea000383ffff */
.L_x_322:
[----:B------:R-:W-:-:S00]  /*c990*/  BRA `(.L_x_322) ;  /* 0xfffffffc00fc7947 */ /* 0x000fc0000383ffff */
[----:B------:R-:W-:-:S00]  /*c9a0*/  NOP ;  /* 0x0000000000007918 */ /* 0x000fc00000000000 */
        /* <DEDUP_REMOVED lines=13> */
.L_x_323:


//--------------------- .nv.global.init           --------------------------
	.section	.nv.global.init,"aw",@progbits
.nv.global.init:
	.type		$str$22,@object
	.size		$str$22,($str$23 - $str$22)
$str$22:
        /*0000*/ 	.byte	0x6b, 0x5f, 0x74, 0x69, 0x6c, 0x65, 0x5f, 0x63, 0x6f, 0x75, 0x6e, 0x74, 0x20, 0x3e, 0x3d, 0x20
        /*0010*/ 	.byte	0x31, 0x00
	.type		$str$23,@object
	.size		$str$23,(__unnamed_1 - $str$23)
$str$23:
        /*0012*/ 	.byte	0x2f, 0x74, 0x6d, 0x70, 0x2f, 0x63, 0x75, 0x74, 0x6c, 0x61, 0x73, 0x73, 0x5f, 0x73, 0x77, 0x65
        /*0022*/ 	.byte	0x65, 0x70, 0x5f, 0x73, 0x72, 0x63, 0x2f, 0x69, 0x6e, 0x63, 0x6c, 0x75, 0x64, 0x65, 0x2f, 0x63
        /*0032*/ 	.byte	0x75, 0x74, 0x6c, 0x61, 0x73, 0x73, 0x2f, 0x67, 0x65, 0x6d, 0x6d, 0x2f, 0x63, 0x6f, 0x6c, 0x6c
        /*0042*/ 	.byte	0x65, 0x63, 0x74, 0x69, 0x76, 0x65, 0x2f, 0x73, 0x6d, 0x39, 0x30, 0x5f, 0x6d, 0x6d, 0x61, 0x5f
        /*0052*/ 	.byte	0x74, 0x6d, 0x61, 0x5f, 0x67, 0x6d, 0x6d, 0x61, 0x5f, 0x73, 0x73, 0x5f, 0x77, 0x61, 0x72, 0x70
        /*0062*/ 	.byte	0x73, 0x70, 0x65, 0x63, 0x69, 0x61, 0x6c, 0x69, 0x7a, 0x65, 0x64, 0x2e, 0x68, 0x70, 0x70, 0x00
	.type		__unnamed_1,@object
	.size		__unnamed_1,(.L_0 - __unnamed_1)
__unnamed_1:
        /*0072*/ 	.byte	0x76, 0x6f, 0x69, 0x64, 0x20, 0x63, 0x75, 0x74, 0x6c, 0x61, 0x73, 0x73, 0x3a, 0x3a, 0x67, 0x65
        /* <DEDUP_REMOVED lines=177> */
        /*0b92*/ 	.byte	0x3a, 0x69, 0x64, 0x65, 0x6e, 0x74, 0x69, 0x74, 0x79, 0x5d, 0x00
.L_0:


//--------------------- .nv.shared._ZN7cutlass13device_kernelINS_4gemm6kernel13GemmUniversalIN4cute5tupleIJiiiiEEENS1_10collective13CollectiveMmaINS1_34MainloopSm90TmaGmmaWarpSpecializedILi3ENS5_IJNS4_1CILi2EEENSA_ILi1EEESC_EEENS1_35KernelTmaWarpSpecializedCooperativeEEENS5_IJNSA_ILi256EEENSA_ILi128EEENSA_ILi64EEEEEENS_10tfloat32_tENS5_IJlSC_lEEESK_SL_NS4_8TiledMMAINS4_8MMA_AtomIJNS4_4SM904GMMA30MMA_64x128x8_F32TF32TF32_SS_TNILNSP_7ScaleInE1ELSR_1EEEEEENS4_6LayoutISD_NS5_IJSC_NSA_ILi0EEESV_EEEEENS5_IJNS4_10UnderscoreESY_SY_EEEEENS4_13SM90_TMA_LOADENS4_14ComposedLayoutINS4_7SwizzleILi3ELi4ELi3EEENS4_18smem_ptr_flag_bitsILi32EEENSU_INS5_IJNSA_ILi8EEENSA_ILi32EEEEEENS5_IJS18_SC_EEEEEEEvNS4_8identityENS4_23SM90_TMA_LOAD_MULTICASTES1C_vS1D_EENS_8epilogue10collective6detail29Sm90TmaWarpSpecializedAdapterINS1H_15DefaultEpilogueISK_SL_SL_NS1G_6thread17LinearCombinationISK_Li1EffLNS1L_9ScaleType4KindE0ELNS_15FloatRoundStyleE2ESK_EENS1_15EpilogueDefaultEEEEEvvEEEEvNT_6ParamsE --------------------------
	.section	.nv.shared._ZN7cutlass13device_kernelINS_4gemm6kernel13GemmUniversalIN4cute5tupleIJiiiiEEENS1_10collective13CollectiveMmaINS1_34MainloopSm90TmaGmmaWarpSpecializedILi3ENS5_IJNS4_1CILi2EEENSA_ILi1EEESC_EEENS1_35KernelTmaWarpSpecializedCooperativeEEENS5_IJNSA_ILi256EEENSA_ILi128EEENSA_ILi64EEEEEENS_10tfloat32_tENS5_IJlSC_lEEESK_SL_NS4_8TiledMMAINS4_8MMA_AtomIJNS4_4SM904GMMA30MMA_64x128x8_F32TF32TF32_SS_TNILNSP_7ScaleInE1ELSR_1EEEEEENS4_6LayoutISD_NS5_IJSC_NSA_ILi0EEESV_EEEEENS5_IJNS4_10UnderscoreESY_SY_EEEEENS4_13SM90_TMA_LOADENS4_14ComposedLayoutINS4_7SwizzleILi3ELi4ELi3EEENS4_18smem_ptr_flag_bitsILi32EEENSU_INS5_IJNSA_ILi8EEENSA_ILi32EEEEEENS5_IJS18_SC_EEEEEEEvNS4_8identityENS4_23SM90_TMA_LOAD_MULTICASTES1C_vS1D_EENS_8epilogue10collective6detail29Sm90TmaWarpSpecializedAdapterINS1H_15DefaultEpilogueISK_SL_SL_NS1G_6thread17LinearCombinationISK_Li1EffLNS1L_9ScaleType4KindE0ELNS_15FloatRoundStyleE2ESK_EENS1_15EpilogueDefaultEEEEEvvEEEEvNT_6ParamsE,"aw",@nobits
	.sectionflags	@""
	.align	16
	.zero		1024


//--------------------- .nv.shared.reserved.0     --------------------------
	.section	.nv.shared.reserved.0,"aw",@nobits
	.weak		__nv_reservedSMEM_offset_0_alias
	.size		__nv_reservedSMEM_offset_0_alias, 0, 0
	.other		__nv_reservedSMEM_offset_0_alias,@"STO_CUDA_RESERVED_SHARED STV_DEFAULT"
__nv_reservedSMEM_offset_0_alias:
	.zero		0


//--------------------- .nv.global                --------------------------
	.section	.nv.global,"aw",@nobits
.nv.global:
	.type		_ZN39_INTERNAL_e8d514ef_4_k_cu_5d9b8077_67244cute1_E,@object
	.size		_ZN39_INTERNAL_e8d514ef_4_k_cu_5d9b8077_67244cute1_E,(_ZN39_INTERNAL_e8d514ef_4_k_cu_5d9b8077_67244cuda3std3__45__cpo6cbeginE - _ZN39_INTERNAL_e8d514ef_4_k_cu_5d9b8077_67244cute1_E)
_ZN39_INTERNAL_e8d514ef_4_k_cu_5d9b8077_67244cute1_E:
	.zero		1
	.type		_ZN39_INTERNAL_e8d514ef_4_k_cu_5d9b8077_67244cuda3std3__45__cpo6cbeginE,@object
	.size		_ZN39_INTERNAL_e8d514ef_4_k_cu_5d9b8077_67244cuda3std3__45__cpo6cbeginE,(_ZN39_INTERNAL_e8d514ef_4_k_cu_5d9b8077_67244cuda3std3__48in_placeE - _ZN39_INTERNAL_e8d514ef_4_k_cu_5d9b8077_67244cuda3std3__45__cpo6cbeginE)
_ZN39_INTERNAL_e8d514ef_4_k_cu_5d9b8077_67244cuda3std3__45__cpo6cbeginE:
	.zero		1
	.type		_ZN39_INTERNAL_e8d514ef_4_k_cu_5d9b8077_67244cuda3std3__48in_placeE,@object
	.size		_ZN39_INTERNAL_e8d514ef_4_k_cu_5d9b8077_67244cuda3std3__48in_placeE,(_ZN39_INTERNAL_e8d514ef_4_k_cu_5d9b8077_67244cuda3std6ranges3__45__cpo9iter_moveE - _ZN39_INTERNAL_e8d514ef_4_k_cu_5d9b8077_67244cuda3std3__48in_placeE)
_ZN39_INTERNAL_e8d514ef_4_k_cu_5d9b8077_67244cuda3std3__48in_placeE:
	.zero		1
	.type		_ZN39_INTERNAL_e8d514ef_4_k_cu_5d9b8077_67244cuda3std6ranges3__45__cpo9iter_moveE,@object
	.size		_ZN39_INTERNAL_e8d514ef_4_k_cu_5d9b8077_67244cuda3std6ranges3__45__cpo9iter_moveE,(_ZN39_INTERNAL_e8d514ef_4_k_cu_5d9b8077_67244cuda3std3__45__cpo5beginE - _ZN39_INTERNAL_e8d514ef_4_k_cu_5d9b8077_67244cuda3std6ranges3__45__cpo9iter_moveE)
_ZN39_INTERNAL_e8d514ef_4_k_cu_5d9b8077_67244cuda3std6ranges3__45__cpo9iter_moveE:
	.zero		1
	.type		_ZN39_INTERNAL_e8d514ef_4_k_cu_5d9b8077_67244cuda3std3__45__cpo5beginE,@object
	.size		_ZN39_INTERNAL_e8d514ef_4_k_cu_5d9b8077_67244cuda3std3__45__cpo5beginE,(_ZN39_INTERNAL_e8d514ef_4_k_cu_5d9b8077_67244cuda3std3__441_GLOBAL__N__e8d514ef_4_k_cu_5d9b8077_67246ignoreE - _ZN39_INTERNAL_e8d514ef_4_k_cu_5d9b8077_67244cuda3std3__45__cpo5beginE)
_ZN39_INTERNAL_e8d514ef_4_k_cu_5d9b8077_67244cuda3std3__45__cpo5beginE:
	.zero		1
	.type		_ZN39_INTERNAL_e8d514ef_4_k_cu_5d9b8077_67244cuda3std3__441_GLOBAL__N__e8d514ef_4_k_cu_5d9b8077_67246ignoreE,@object
	.size		_ZN39_INTERNAL_e8d514ef_4_k_cu_5d9b8077_67244cuda3std3__441_GLOBAL__N__e8d514ef_4_k_cu_5d9b8077_67246ignoreE,(_ZN39_INTERNAL_e8d514ef_4_k_cu_5d9b8077_67244cute7productE - _ZN39_INTERNAL_e8d514ef_4_k_cu_5d9b8077_67244cuda3std3__441_GLOBAL__N__e8d514ef_4_k_cu_5d9b8077_67246ignoreE)
_ZN39_INTERNAL_e8d514ef_4_k_cu_5d9b8077_67244cuda3std3__441_GLOBAL__N__e8d514ef_4_k_cu_5d9b8077_67246ignoreE:
	.zero		1
	.type		_ZN39_INTERNAL_e8d514ef_4_k_cu_5d9b8077_67244cute7productE,@object
	.size		_ZN39_INTERNAL_e8d514ef_4_k_cu_5d9b8077_67244cute7productE,(_ZN39_INTERNAL_e8d514ef_4_k_cu_5d9b8077_67244cuda3std3__45__cpo3endE - _ZN39_INTERNAL_e8d514ef_4_k_cu_5d9b8077_67244cute7productE)
_ZN39_INTERNAL_e8d514ef_4_k_cu_5d9b8077_67244cute7productE:
	.zero		1
	.type		_ZN39_INTERNAL_e8d514ef_4_k_cu_5d9b8077_67244cuda3std3__45__cpo3endE,@object
	.size		_ZN39_INTERNAL_e8d514ef_4_k_cu_5d9b8077_67244cuda3std3__45__cpo3endE,(_ZN39_INTERNAL_e8d514ef_4_k_cu_5d9b8077_67244cuda3std3__419piecewise_constructE - _ZN39_INTERNAL_e8d514ef_4_k_cu_5d9b8077_67244cuda3std3__45__cpo3endE)
_ZN39_INTERNAL_e8d514ef_4_k_cu_5d9b8077_67244cuda3std3__45__cpo3endE:
	.zero		1
	.type		_ZN39_INTERNAL_e8d514ef_4_k_cu_5d9b8077_67244cuda3std3__419piecewise_constructE,@object
	.size		_ZN39_INTERNAL_e8d514ef_4_k_cu_5d9b8077_67244cuda3std3__419piecewise_constructE,(_ZN39_INTERNAL_e8d514ef_4_k_cu_5d9b8077_67244cuda3std3__45__cpo4cendE - _ZN39_INTERNAL_e8d514ef_4_k_cu_5d9b8077_67244cuda3std3__419piecewise_constructE)
_ZN39_INTERNAL_e8d514ef_4_k_cu_5d9b8077_67244cuda3std3__419piecewise_constructE:
	.zero		1
	.type		_ZN39_INTERNAL_e8d514ef_4_k_cu_5d9b8077_67244cuda3std3__45__cpo4cendE,@object
	.size		_ZN39_INTERNAL_e8d514ef_4_k_cu_5d9b8077_67244cuda3std3__45__cpo4cendE,(_ZN39_INTERNAL_e8d514ef_4_k_cu_5d9b8077_67244cuda3std6ranges3__45__cpo4swapE - _ZN39_INTERNAL_e8d514ef_4_k_cu_5d9b8077_67244cuda3std3__45__cpo4cendE)
_ZN39_INTERNAL_e8d514ef_4_k_cu_5d9b8077_67244cuda3std3__45__cpo4cendE:
	.zero		1
	.type		_ZN39_INTERNAL_e8d514ef_4_k_cu_5d9b8077_67244cuda3std6ranges3__45__cpo4swapE,@object
	.size		_ZN39_INTERNAL_e8d514ef_4_k_cu_5d9b8077_67244cuda3std6ranges3__45__cpo4swapE,(.L_8 - _ZN39_INTERNAL_e8d514ef_4_k_cu_5d9b8077_67244cuda3std6ranges3__45__cpo4swapE)
_ZN39_INTERNAL_e8d514ef_4_k_cu_5d9b8077_67244cuda3std6ranges3__45__cpo4swapE:
	.zero		1
.L_8:


//--------------------- .nv.constant0._ZN7cutlass13device_kernelINS_4gemm6kernel13GemmUniversalIN4cute5tupleIJiiiiEEENS1_10collective13CollectiveMmaINS1_34MainloopSm90TmaGmmaWarpSpecializedILi3ENS5_IJNS4_1CILi2EEENSA_ILi1EEESC_EEENS1_35KernelTmaWarpSpecializedCooperativeEEENS5_IJNSA_ILi256EEENSA_ILi128EEENSA_ILi64EEEEEENS_10tfloat32_tENS5_IJlSC_lEEESK_SL_NS4_8TiledMMAINS4_8MMA_AtomIJNS4_4SM904GMMA30MMA_64x128x8_F32TF32TF32_SS_TNILNSP_7ScaleInE1ELSR_1EEEEEENS4_6LayoutISD_NS5_IJSC_NSA_ILi0EEESV_EEEEENS5_IJNS4_10UnderscoreESY_SY_EEEEENS4_13SM90_TMA_LOADENS4_14ComposedLayoutINS4_7SwizzleILi3ELi4ELi3EEENS4_18smem_ptr_flag_bitsILi32EEENSU_INS5_IJNSA_ILi8EEENSA_ILi32EEEEEENS5_IJS18_SC_EEEEEEEvNS4_8identityENS4_23SM90_TMA_LOAD_MULTICASTES1C_vS1D_EENS_8epilogue10collective6detail29Sm90TmaWarpSpecializedAdapterINS1H_15DefaultEpilogueISK_SL_SL_NS1G_6thread17LinearCombinationISK_Li1EffLNS1L_9ScaleType4KindE0ELNS_15FloatRoundStyleE2ESK_EENS1_15EpilogueDefaultEEEEEvvEEEEvNT_6ParamsE --------------------------
	.section	.nv.constant0._ZN7cutlass13device_kernelINS_4gemm6kernel13GemmUniversalIN4cute5tupleIJiiiiEEENS1_10collective13CollectiveMmaINS1_34MainloopSm90TmaGmmaWarpSpecializedILi3ENS5_IJNS4_1CILi2EEENSA_ILi1EEESC_EEENS1_35KernelTmaWarpSpecializedCooperativeEEENS5_IJNSA_ILi256EEENSA_ILi128EEENSA_ILi64EEEEEENS_10tfloat32_tENS5_IJlSC_lEEESK_SL_NS4_8TiledMMAINS4_8MMA_AtomIJNS4_4SM904GMMA30MMA_64x128x8_F32TF32TF32_SS_TNILNSP_7ScaleInE1ELSR_1EEEEEENS4_6LayoutISD_NS5_IJSC_NSA_ILi0EEESV_EEEEENS5_IJNS4_10UnderscoreESY_SY_EEEEENS4_13SM90_TMA_LOADENS4_14ComposedLayoutINS4_7SwizzleILi3ELi4ELi3EEENS4_18smem_ptr_flag_bitsILi32EEENSU_INS5_IJNSA_ILi8EEENSA_ILi32EEEEEENS5_IJS18_SC_EEEEEEEvNS4_8identityENS4_23SM90_TMA_LOAD_MULTICASTES1C_vS1D_EENS_8epilogue10collective6detail29Sm90TmaWarpSpecializedAdapterINS1H_15DefaultEpilogueISK_SL_SL_NS1G_6thread17LinearCombinationISK_Li1EffLNS1L_9ScaleType4KindE0ELNS_15FloatRoundStyleE2ESK_EENS1_15EpilogueDefaultEEEEEvvEEEEvNT_6ParamsE,"a",@progbits
	.sectionflags	@""
	.align	4
.nv.constant0._ZN7cutlass13device_kernelINS_4gemm6kernel13GemmUniversalIN4cute5tupleIJiiiiEEENS1_10collective13CollectiveMmaINS1_34MainloopSm90TmaGmmaWarpSpecializedILi3ENS5_IJNS4_1CILi2EEENSA_ILi1EEESC_EEENS1_35KernelTmaWarpSpecializedCooperativeEEENS5_IJNSA_ILi256EEENSA_ILi128EEENSA_ILi64EEEEEENS_10tfloat32_tENS5_IJlSC_lEEESK_SL_NS4_8TiledMMAINS4_8MMA_AtomIJNS4_4SM904GMMA30MMA_64x128x8_F32TF32TF32_SS_TNILNSP_7ScaleInE1ELSR_1EEEEEENS4_6LayoutISD_NS5_IJSC_NSA_ILi0EEESV_EEEEENS5_IJNS4_10UnderscoreESY_SY_EEEEENS4_13SM90_TMA_LOADENS4_14ComposedLayoutINS4_7SwizzleILi3ELi4ELi3EEENS4_18smem_ptr_flag_bitsILi32EEENSU_INS5_IJNSA_ILi8EEENSA_ILi32EEEEEENS5_IJS18_SC_EEEEEEEvNS4_8identityENS4_23SM90_TMA_LOAD_MULTICASTES1C_vS1D_EENS_8epilogue10collective6detail29Sm90TmaWarpSpecializedAdapterINS1H_15DefaultEpilogueISK_SL_SL_NS1G_6thread17LinearCombinationISK_Li1EffLNS1L_9ScaleType4KindE0ELNS_15FloatRoundStyleE2ESK_EENS1_15EpilogueDefaultEEEEEvvEEEEvNT_6ParamsE:
	.zero		1664


//--------------------- SYMBOLS --------------------------

	.type		.nv.reservedSmem.offset0,@object
	.size		.nv.reservedSmem.offset0,0x4
	.type		__assertfail,@function
